// auto-generated by cutlass_sweep.gemm — config: {"arch": "sm_100", "cluster_m": 2, "cluster_n": 4, "dtype": "fp16", "dtype_b": "fp16", "layout": "nt", "stages": 0, "tile_k": 32, "tile_m": 128, "tile_n": 128}
#include "cutlass/cutlass.h"
#include "cutlass/gemm/collective/collective_builder.hpp"
#include "cutlass/gemm/device/gemm_universal_adapter.h"
#include "cutlass/gemm/kernel/gemm_universal.hpp"
#include "cutlass/epilogue/collective/collective_builder.hpp"

using ElemA = cutlass::half_t;
using ElemB = cutlass::half_t;
using ElemCD = cutlass::half_t;
using Acc  = float;
using TileShape    = cute::Shape<cute::_128, cute::_128, cute::_32>;
using ClusterShape = cute::Shape<cute::_2, cute::_4, cute::_1>;

using CollectiveEpilogue = typename cutlass::epilogue::collective::CollectiveBuilder<
    cutlass::arch::Sm100, cutlass::arch::OpClassTensorOp,
    TileShape, ClusterShape,
    cutlass::epilogue::collective::EpilogueTileAuto,
    Acc, Acc,
    ElemCD, cutlass::layout::RowMajor, 128 / cutlass::sizeof_bits<ElemCD>::value,
    ElemCD, cutlass::layout::RowMajor, 128 / cutlass::sizeof_bits<ElemCD>::value,
    cutlass::epilogue::collective::EpilogueScheduleAuto
  >::CollectiveOp;

using CollectiveMainloop = typename cutlass::gemm::collective::CollectiveBuilder<
    cutlass::arch::Sm100, cutlass::arch::OpClassTensorOp,
    ElemA, cutlass::layout::RowMajor, 128 / cutlass::sizeof_bits<ElemA>::value,
    ElemB, cutlass::layout::ColumnMajor, 128 / cutlass::sizeof_bits<ElemB>::value,
    Acc,
    TileShape, ClusterShape,
    cutlass::gemm::collective::StageCountAutoCarveout<static_cast<int>(sizeof(typename CollectiveEpilogue::SharedStorage))>,
    cutlass::gemm::collective::KernelScheduleAuto
  >::CollectiveOp;

using GemmKernel = cutlass::gemm::kernel::GemmUniversal<
    cute::Shape<int,int,int,int>,
    CollectiveMainloop,
    CollectiveEpilogue
>;
using Gemm = cutlass::gemm::device::GemmUniversalAdapter<GemmKernel>;

// Force the device kernel symbol into the cubin without needing a host main.
auto* _anchor = &cutlass::device_kernel<GemmKernel>;


// ===== COMPILED SASS (sm_100a) =====

	.target	sm_100a

	.elftype	@"ET_EXEC"


//--------------------- .note.nv.tkinfo           --------------------------
	.section	.note.nv.tkinfo,"",@"SHT_NOTE"
	.sectionflags	@"SHF_NOTE_NV_TKINFO"
	.tkinfo
        /*0018*/ 	.word	0x00000002
        /*0030*/ 	.string	""
        /*0030*/ 	.string	"ptxas"
        /*0030*/ 	.string	"Cuda compilation tools, release 13.0, V13.0.88"
        /*0030*/ 	.string	"Build cuda_13.0.r13.0/compiler.36424714_0"
        /*0030*/ 	.string	"-arch sm_100a -m 64 "



//--------------------- .note.nv.cuinfo           --------------------------
	.section	.note.nv.cuinfo,"",@"SHT_NOTE"
	.sectionflags	@"SHF_NOTE_NV_CUINFO"
        /*0018*/ 	.short	0x0002
        /*001a*/ 	.short	0x0064
        /*001c*/ 	.short	0x0082
	.zero		2


//--------------------- .nv.info                  --------------------------
	.section	.nv.info,"",@"SHT_CUDA_INFO"
	.align	4


	//----- nvinfo : EIATTR_REGCOUNT
	.align		4
        /*0000*/ 	.byte	0x04, 0x2f
        /*0002*/ 	.short	(.L_19 - .L_18)
	.align		4
.L_18:
        /*0004*/ 	.word	index@(_ZN7cutlass13device_kernelINS_4gemm6kernel13GemmUniversalIN4cute5tupleIJiiiiEEENS1_10collective13CollectiveMmaINS1_35MainloopSm100TmaUmmaWarpSpecializedILi26ELi2ELi4ENS5_IJNS4_1CILi2EEENSA_ILi4EEENSA_ILi1EEEEEEEENS5_IJNSA_ILi128EEESG_NSA_ILi32EEEEEENS_6half_tENS5_IJlSD_lEEESJ_SK_NS4_8TiledMMAINS4_8MMA_AtomIJNS4_26SM100_MMA_F16BF16_2x1SM_SSISJ_SJ_fLi128ELi128ELNS4_4UMMA5MajorE0ELSP_0ELNSO_7ScaleInE0ELSQ_0EEEEEENS4_6LayoutINS5_IJSD_SD_SD_EEENS5_IJNSA_ILi0EEESV_SV_EEEEENS5_IJNS4_10UnderscoreESY_SY_EEEEENS4_28SM100_TMA_2SM_LOAD_MULTICASTENS4_14ComposedLayoutINS4_7SwizzleILi2ELi4ELi3EEENS4_18smem_ptr_flag_bitsILi16EEENST_INS5_IJNSA_ILi8EEESH_EEENS5_IJSH_SD_EEEEEEEvNS4_8identityENS4_18SM100_TMA_2SM_LOADES1B_vS1C_EENS_8epilogue10collective18CollectiveEpilogueINS1F_23Sm100TmaWarpSpecializedILi4ELi2ELi16ELb1ELb0EEEJNS5_IJNSA_ILi64EEESG_SH_EEENS5_IJNST_IS1K_SD_EENST_INS5_IJNSA_ILi16EEESB_EEENS5_IJSD_S1K_EEEEEEEESJ_SK_SJ_SK_NS1F_6fusion15FusionCallbacksIS1J_NS1S_17LinearCombinationISJ_fSJ_fLNS_15FloatRoundStyleE2EEES1L_S1R_JEEENS4_5SM1004TMEM4LOAD26SM100_TMEM_LOAD_32dp32b16xENS4_13SM90_TMA_LOADENS12_INS13_ILi1ELi4ELi3EEES16_NST_INS5_IJS17_S1N_EEENS5_IJS1N_SD_EEEEEEENS4_39AutoVectorizingCopyWithAssumedAlignmentILi128EEENS4_14SM90_TMA_STOREES27_S29_S29_EEEvvEEEEvNT_6ParamsE)
        /*0008*/ 	.word	0x00000045


	//----- nvinfo : EIATTR_FRAME_SIZE
	.align		4
.L_19:
        /*000c*/ 	.byte	0x04, 0x11
        /*000e*/ 	.short	(.L_21 - .L_20)
	.align		4
.L_20:
        /*0010*/ 	.word	index@($__internal_2_$__cuda_sm10x_tcgen05_guardrail_trap_unallocated_columns_being_dealloced)
        /*0014*/ 	.word	0x00000000


	//----- nvinfo : EIATTR_FRAME_SIZE
	.align		4
.L_21:
        /*0018*/ 	.byte	0x04, 0x11
        /*001a*/ 	.short	(.L_23 - .L_22)
	.align		4
.L_22:
        /*001c*/ 	.word	index@($__internal_1_$__cuda_sm10x_tcgen05_guardrail_trap_phase_invalid_during_alloc)
        /*0020*/ 	.word	0x00000000


	//----- nvinfo : EIATTR_FRAME_SIZE
	.align		4
.L_23:
        /*0024*/ 	.byte	0x04, 0x11
        /*0026*/ 	.short	(.L_25 - .L_24)
	.align		4
.L_24:
        /*0028*/ 	.word	index@($__internal_0_$__cuda_sm10x_tcgen05_guardrail_trap_col_being_dealloced_not_returned_by_alloc)
        /*002c*/ 	.word	0x00000000


	//----- nvinfo : EIATTR_FRAME_SIZE
	.align		4
.L_25:
        /*0030*/ 	.byte	0x04, 0x11
        /*0032*/ 	.short	(.L_27 - .L_26)
	.align		4
.L_26:
        /*0034*/ 	.word	index@(_ZN7cutlass13device_kernelINS_4gemm6kernel13GemmUniversalIN4cute5tupleIJiiiiEEENS1_10collective13CollectiveMmaINS1_35MainloopSm100TmaUmmaWarpSpecializedILi26ELi2ELi4ENS5_IJNS4_1CILi2EEENSA_ILi4EEENSA_ILi1EEEEEEEENS5_IJNSA_ILi128EEESG_NSA_ILi32EEEEEENS_6half_tENS5_IJlSD_lEEESJ_SK_NS4_8TiledMMAINS4_8MMA_AtomIJNS4_26SM100_MMA_F16BF16_2x1SM_SSISJ_SJ_fLi128ELi128ELNS4_4UMMA5MajorE0ELSP_0ELNSO_7ScaleInE0ELSQ_0EEEEEENS4_6LayoutINS5_IJSD_SD_SD_EEENS5_IJNSA_ILi0EEESV_SV_EEEEENS5_IJNS4_10UnderscoreESY_SY_EEEEENS4_28SM100_TMA_2SM_LOAD_MULTICASTENS4_14ComposedLayoutINS4_7SwizzleILi2ELi4ELi3EEENS4_18smem_ptr_flag_bitsILi16EEENST_INS5_IJNSA_ILi8EEESH_EEENS5_IJSH_SD_EEEEEEEvNS4_8identityENS4_18SM100_TMA_2SM_LOADES1B_vS1C_EENS_8epilogue10collective18CollectiveEpilogueINS1F_23Sm100TmaWarpSpecializedILi4ELi2ELi16ELb1ELb0EEEJNS5_IJNSA_ILi64EEESG_SH_EEENS5_IJNST_IS1K_SD_EENST_INS5_IJNSA_ILi16EEESB_EEENS5_IJSD_S1K_EEEEEEEESJ_SK_SJ_SK_NS1F_6fusion15FusionCallbacksIS1J_NS1S_17LinearCombinationISJ_fSJ_fLNS_15FloatRoundStyleE2EEES1L_S1R_JEEENS4_5SM1004TMEM4LOAD26SM100_TMEM_LOAD_32dp32b16xENS4_13SM90_TMA_LOADENS12_INS13_ILi1ELi4ELi3EEES16_NST_INS5_IJS17_S1N_EEENS5_IJS1N_SD_EEEEEEENS4_39AutoVectorizingCopyWithAssumedAlignmentILi128EEENS4_14SM90_TMA_STOREES27_S29_S29_EEEvvEEEEvNT_6ParamsE)
        /*0038*/ 	.word	0x00000000


	//----- nvinfo : EIATTR_MIN_STACK_SIZE
	.align		4
.L_27:
        /*003c*/ 	.byte	0x04, 0x12
        /*003e*/ 	.short	(.L_29 - .L_28)
	.align		4
.L_28:
        /*0040*/ 	.word	index@(_ZN7cutlass13device_kernelINS_4gemm6kernel13GemmUniversalIN4cute5tupleIJiiiiEEENS1_10collective13CollectiveMmaINS1_35MainloopSm100TmaUmmaWarpSpecializedILi26ELi2ELi4ENS5_IJNS4_1CILi2EEENSA_ILi4EEENSA_ILi1EEEEEEEENS5_IJNSA_ILi128EEESG_NSA_ILi32EEEEEENS_6half_tENS5_IJlSD_lEEESJ_SK_NS4_8TiledMMAINS4_8MMA_AtomIJNS4_26SM100_MMA_F16BF16_2x1SM_SSISJ_SJ_fLi128ELi128ELNS4_4UMMA5MajorE0ELSP_0ELNSO_7ScaleInE0ELSQ_0EEEEEENS4_6LayoutINS5_IJSD_SD_SD_EEENS5_IJNSA_ILi0EEESV_SV_EEEEENS5_IJNS4_10UnderscoreESY_SY_EEEEENS4_28SM100_TMA_2SM_LOAD_MULTICASTENS4_14ComposedLayoutINS4_7SwizzleILi2ELi4ELi3EEENS4_18smem_ptr_flag_bitsILi16EEENST_INS5_IJNSA_ILi8EEESH_EEENS5_IJSH_SD_EEEEEEEvNS4_8identityENS4_18SM100_TMA_2SM_LOADES1B_vS1C_EENS_8epilogue10collective18CollectiveEpilogueINS1F_23Sm100TmaWarpSpecializedILi4ELi2ELi16ELb1ELb0EEEJNS5_IJNSA_ILi64EEESG_SH_EEENS5_IJNST_IS1K_SD_EENST_INS5_IJNSA_ILi16EEESB_EEENS5_IJSD_S1K_EEEEEEEESJ_SK_SJ_SK_NS1F_6fusion15FusionCallbacksIS1J_NS1S_17LinearCombinationISJ_fSJ_fLNS_15FloatRoundStyleE2EEES1L_S1R_JEEENS4_5SM1004TMEM4LOAD26SM100_TMEM_LOAD_32dp32b16xENS4_13SM90_TMA_LOADENS12_INS13_ILi1ELi4ELi3EEES16_NST_INS5_IJS17_S1N_EEENS5_IJS1N_SD_EEEEEEENS4_39AutoVectorizingCopyWithAssumedAlignmentILi128EEENS4_14SM90_TMA_STOREES27_S29_S29_EEEvvEEEEvNT_6ParamsE)
        /*0044*/ 	.word	0x00000000
.L_29:


//--------------------- .nv.compat                --------------------------
	.section	.nv.compat,"",@"SHT_CUDA_COMPAT_INFO"
	.align	4
        /*0000*/ 	.byte	0x02, 0x09, 0x01, 0x00, 0x02, 0x02, 0x02, 0x00, 0x02, 0x05, 0x05, 0x00, 0x03, 0x07, 0x01, 0x01
        /*0010*/ 	.byte	0x02, 0x03, 0x01, 0x00, 0x02, 0x06, 0x01, 0x00, 0x04, 0x0b, 0x08, 0x00, 0x09, 0x00, 0x00, 0x00
        /*0020*/ 	.byte	0x00, 0x00, 0x00, 0x00


//--------------------- .nv.info._ZN7cutlass13device_kernelINS_4gemm6kernel13GemmUniversalIN4cute5tupleIJiiiiEEENS1_10collective13CollectiveMmaINS1_35MainloopSm100TmaUmmaWarpSpecializedILi26ELi2ELi4ENS5_IJNS4_1CILi2EEENSA_ILi4EEENSA_ILi1EEEEEEEENS5_IJNSA_ILi128EEESG_NSA_ILi32EEEEEENS_6half_tENS5_IJlSD_lEEESJ_SK_NS4_8TiledMMAINS4_8MMA_AtomIJNS4_26SM100_MMA_F16BF16_2x1SM_SSISJ_SJ_fLi128ELi128ELNS4_4UMMA5MajorE0ELSP_0ELNSO_7ScaleInE0ELSQ_0EEEEEENS4_6LayoutINS5_IJSD_SD_SD_EEENS5_IJNSA_ILi0EEESV_SV_EEEEENS5_IJNS4_10UnderscoreESY_SY_EEEEENS4_28SM100_TMA_2SM_LOAD_MULTICASTENS4_14ComposedLayoutINS4_7SwizzleILi2ELi4ELi3EEENS4_18smem_ptr_flag_bitsILi16EEENST_INS5_IJNSA_ILi8EEESH_EEENS5_IJSH_SD_EEEEEEEvNS4_8identityENS4_18SM100_TMA_2SM_LOADES1B_vS1C_EENS_8epilogue10collective18CollectiveEpilogueINS1F_23Sm100TmaWarpSpecializedILi4ELi2ELi16ELb1ELb0EEEJNS5_IJNSA_ILi64EEESG_SH_EEENS5_IJNST_IS1K_SD_EENST_INS5_IJNSA_ILi16EEESB_EEENS5_IJSD_S1K_EEEEEEEESJ_SK_SJ_SK_NS1F_6fusion15FusionCallbacksIS1J_NS1S_17LinearCombinationISJ_fSJ_fLNS_15FloatRoundStyleE2EEES1L_S1R_JEEENS4_5SM1004TMEM4LOAD26SM100_TMEM_LOAD_32dp32b16xENS4_13SM90_TMA_LOADENS12_INS13_ILi1ELi4ELi3EEES16_NST_INS5_IJS17_S1N_EEENS5_IJS1N_SD_EEEEEEENS4_39AutoVectorizingCopyWithAssumedAlignmentILi128EEENS4_14SM90_TMA_STOREES27_S29_S29_EEEvvEEEEvNT_6ParamsE --------------------------
	.section	.nv.info._ZN7cutlass13device_kernelINS_4gemm6kernel13GemmUniversalIN4cute5tupleIJiiiiEEENS1_10collective13CollectiveMmaINS1_35MainloopSm100TmaUmmaWarpSpecializedILi26ELi2ELi4ENS5_IJNS4_1CILi2EEENSA_ILi4EEENSA_ILi1EEEEEEEENS5_IJNSA_ILi128EEESG_NSA_ILi32EEEEEENS_6half_tENS5_IJlSD_lEEESJ_SK_NS4_8TiledMMAINS4_8MMA_AtomIJNS4_26SM100_MMA_F16BF16_2x1SM_SSISJ_SJ_fLi128ELi128ELNS4_4UMMA5MajorE0ELSP_0ELNSO_7ScaleInE0ELSQ_0EEEEEENS4_6LayoutINS5_IJSD_SD_SD_EEENS5_IJNSA_ILi0EEESV_SV_EEEEENS5_IJNS4_10UnderscoreESY_SY_EEEEENS4_28SM100_TMA_2SM_LOAD_MULTICASTENS4_14ComposedLayoutINS4_7SwizzleILi2ELi4ELi3EEENS4_18smem_ptr_flag_bitsILi16EEENST_INS5_IJNSA_ILi8EEESH_EEENS5_IJSH_SD_EEEEEEEvNS4_8identityENS4_18SM100_TMA_2SM_LOADES1B_vS1C_EENS_8epilogue10collective18CollectiveEpilogueINS1F_23Sm100TmaWarpSpecializedILi4ELi2ELi16ELb1ELb0EEEJNS5_IJNSA_ILi64EEESG_SH_EEENS5_IJNST_IS1K_SD_EENST_INS5_IJNSA_ILi16EEESB_EEENS5_IJSD_S1K_EEEEEEEESJ_SK_SJ_SK_NS1F_6fusion15FusionCallbacksIS1J_NS1S_17LinearCombinationISJ_fSJ_fLNS_15FloatRoundStyleE2EEES1L_S1R_JEEENS4_5SM1004TMEM4LOAD26SM100_TMEM_LOAD_32dp32b16xENS4_13SM90_TMA_LOADENS12_INS13_ILi1ELi4ELi3EEES16_NST_INS5_IJS17_S1N_EEENS5_IJS1N_SD_EEEEEEENS4_39AutoVectorizingCopyWithAssumedAlignmentILi128EEENS4_14SM90_TMA_STOREES27_S29_S29_EEEvvEEEEvNT_6ParamsE,"",@"SHT_CUDA_INFO"
	.sectionflags	@""
	.align	4


	//----- nvinfo : EIATTR_CUDA_API_VERSION
	.align		4
        /*0000*/ 	.byte	0x04, 0x37
        /*0002*/ 	.short	(.L_31 - .L_30)
.L_30:
        /*0004*/ 	.word	0x00000082


	//----- nvinfo : EIATTR_KPARAM_INFO
	.align		4
.L_31:
        /*0008*/ 	.byte	0x04, 0x17
        /*000a*/ 	.short	(.L_33 - .L_32)
.L_32:
        /*000c*/ 	.word	0x00000000
        /*0010*/ 	.short	0x0000
        /*0012*/ 	.short	0x0000
        /*0014*/ 	.byte	0x00, 0xf0, 0x01, 0x20


	//----- nvinfo : EIATTR_AT_ENTRY_FRAGMENTS
	.align		4
.L_33:
        /*0018*/ 	.byte	0x04, 0x4f
        /*001a*/ 	.short	(.L_35 - .L_34)


	//   ....[0]....
.L_34:
        /*001c*/ 	.word	0x00000007


	//----- nvinfo : EIATTR_RESERVED_SMEM_USED
	.align		4
.L_35:
        /*0020*/ 	.byte	0x01, 0x41
	.zero		2


	//----- nvinfo : EIATTR_SPARSE_MMA_MASK
	.align		4
        /*0024*/ 	.byte	0x03, 0x50
        /*0026*/ 	.short	0x0000


	//----- nvinfo : EIATTR_TCGEN05_2CTA_USED
	.align		4
        /*0028*/ 	.byte	0x01, 0x52
	.zero		2


	//----- nvinfo : EIATTR_MAXREG_COUNT
	.align		4
        /*002c*/ 	.byte	0x03, 0x1b
        /*002e*/ 	.short	0x00ff


	//----- nvinfo : EIATTR_NUM_BARRIERS
	.align		4
        /*0030*/ 	.byte	0x02, 0x4c
        /*0032*/ 	.byte	0x07
	.zero		1


	//----- nvinfo : EIATTR_EXTERNS
	.align		4
        /*0034*/ 	.byte	0x04, 0x0f
        /*0036*/ 	.short	(.L_37 - .L_36)


	//   ....[0]....
	.align		4
.L_36:
        /*0038*/ 	.word	index@(__assertfail)


	//----- nvinfo : EIATTR_MERCURY_ISA_VERSION
	.align		4
.L_37:
        /*003c*/ 	.byte	0x03, 0x5f
        /*003e*/ 	.short	0x0101


	//----- nvinfo : EIATTR_INT_WARP_WIDE_INSTR_OFFSETS
	.align		4
        /*0040*/ 	.byte	0x04, 0x31
        /*0042*/ 	.short	(.L_39 - .L_38)


	//   ....[0]....
.L_38:
        /*0044*/ 	.word	0x00001050


	//   ....[1]....
        /*0048*/ 	.word	0x000010f0


	//   ....[2]....
        /*004c*/ 	.word	0x00005180


	//   ....[3]....
        /*0050*/ 	.word	0x000051b0


	//   ....[4]....
        /*0054*/ 	.word	0x000051d0


	//   ....[5]....
        /*0058*/ 	.word	0x00005d10


	//   ....[6]....
        /*005c*/ 	.word	0x00005db0


	//   ....[7]....
        /*0060*/ 	.word	0x00005e70


	//   ....[8]....
        /*0064*/ 	.word	0x00005ee0


	//   ....[9]....
        /*0068*/ 	.word	0x00005fa0


	//   ....[10]....
        /*006c*/ 	.word	0x00006040


	//   ....[11]....
        /*0070*/ 	.word	0x000060b0


	//   ....[12]....
        /*0074*/ 	.word	0x00006170


	//   ....[13]....
        /*0078*/ 	.word	0x00006210


	//   ....[14]....
        /*007c*/ 	.word	0x000062b0


	//   ....[15]....
        /*0080*/ 	.word	0x000063a0


	//   ....[16]....
        /*0084*/ 	.word	0x00006470


	//----- nvinfo : EIATTR_COOP_GROUP_MASK_REGIDS
	.align		4
.L_39:
        /*0088*/ 	.byte	0x04, 0x29
        /*008a*/ 	.short	(.L_41 - .L_40)


	//   ....[0]....
.L_40:
        /*008c*/ 	.word	0xffffffff


	//   ....[1]....
        /*0090*/ 	.word	0xffffffff


	//   ....[2]....
        /*0094*/ 	.word	0xffffffff


	//   ....[3]....
        /*0098*/ 	.word	0xffffffff


	//   ....[4]....
        /*009c*/ 	.word	0xffffffff


	//   ....[5]....
        /*00a0*/ 	.word	0xffffffff


	//   ....[6]....
        /*00a4*/ 	.word	0xffffffff


	//   ....[7]....
        /*00a8*/ 	.word	0xffffffff


	//   ....[8]....
        /*00ac*/ 	.word	0xffffffff


	//   ....[9]....
        /*00b0*/ 	.word	0xffffffff


	//   ....[10]....
        /*00b4*/ 	.word	0xffffffff


	//   ....[11]....
        /*00b8*/ 	.word	0xffffffff


	//   ....[12]....
        /*00bc*/ 	.word	0xffffffff


	//   ....[13]....
        /*00c0*/ 	.word	0xffffffff


	//----- nvinfo : EIATTR_COOP_GROUP_INSTR_OFFSETS
	.align		4
.L_41:
        /*00c4*/ 	.byte	0x04, 0x28
        /*00c6*/ 	.short	(.L_43 - .L_42)


	//   ....[0]....
.L_42:
        /*00c8*/ 	.word	0x000000b0


	//   ....[1]....
        /*00cc*/ 	.word	0x00000510


	//   ....[2]....
        /*00d0*/ 	.word	0x000009c0


	//   ....[3]....
        /*00d4*/ 	.word	0x00000b50


	//   ....[4]....
        /*00d8*/ 	.word	0x00000c40


	//   ....[5]....
        /*00dc*/ 	.word	0x00000da0


	//   ....[6]....
        /*00e0*/ 	.word	0x00000f30


	//   ....[7]....
        /*00e4*/ 	.word	0x00001170


	//   ....[8]....
        /*00e8*/ 	.word	0x00002530


	//   ....[9]....
        /*00ec*/ 	.word	0x00004040


	//   ....[10]....
        /*00f0*/ 	.word	0x00004510


	//   ....[11]....
        /*00f4*/ 	.word	0x00004540


	//   ....[12]....
        /*00f8*/ 	.word	0x00005080


	//   ....[13]....
        /*00fc*/ 	.word	0x00005290


	//----- nvinfo : EIATTR_VRC_CTA_INIT_COUNT
	.align		4
.L_43:
        /*0100*/ 	.byte	0x02, 0x4a
        /*0102*/ 	.byte	0x80
	.zero		1


	//----- nvinfo : EIATTR_SYSCALL_OFFSETS
	.align		4
        /*0104*/ 	.byte	0x04, 0x46
        /*0106*/ 	.short	(.L_45 - .L_44)


	//   ....[0]....
.L_44:
        /*0108*/ 	.word	0x00006ff0


	//   ....[1]....
        /*010c*/ 	.word	0x000070e0


	//   ....[2]....
        /*0110*/ 	.word	0x00007810


	//   ....[3]....
        /*0114*/ 	.word	0x00008140


	//   ....[4]....
        /*0118*/ 	.word	0x00008a10


	//   ....[5]....
        /*011c*/ 	.word	0x000092e0


	//----- nvinfo : EIATTR_MBARRIER_INSTR_OFFSETS
	.align		4
.L_45:
        /*0120*/ 	.byte	0x04, 0x39
        /*0122*/ 	.short	(.L_47 - .L_46)


	//   ....[0]....
.L_46:
        /*0124*/ 	.word	0x00000660
        /*0128*/ 	.word	0x000000ff
        /*012c*/ 	.word	0x00000000
        /*0130*/ 	.short	0x0100
        /*0132*/ 	.byte	0x04
	.zero		1


	//   ....[1]....
        /*0134*/ 	.word	0x00000670
        /*0138*/ 	.word	0x000000ff
        /*013c*/ 	.word	0x000000d0
        /*0140*/ 	.short	0x0100
        /*0142*/ 	.byte	0x04
	.zero		1


	//   ....[2]....
        /*0144*/ 	.word	0x00000680
        /*0148*/ 	.word	0x000000ff
        /*014c*/ 	.word	0x00000008
        /*0150*/ 	.short	0x0100
        /*0152*/ 	.byte	0x04
	.zero		1


	//   ....[3]....
        /*0154*/ 	.word	0x00000690
        /*0158*/ 	.word	0x000000ff
        /*015c*/ 	.word	0x000000d8
        /*0160*/ 	.short	0x0100
        /*0162*/ 	.byte	0x04
	.zero		1


	//   ....[4]....
        /*0164*/ 	.word	0x000006a0
        /*0168*/ 	.word	0x000000ff
        /*016c*/ 	.word	0x00000010
        /*0170*/ 	.short	0x0100
        /*0172*/ 	.byte	0x04
	.zero		1


	//   ....[5]....
        /*0174*/ 	.word	0x000006b0
        /*0178*/ 	.word	0x000000ff
        /*017c*/ 	.word	0x000000e0
        /*0180*/ 	.short	0x0100
        /*0182*/ 	.byte	0x04
	.zero		1


	//   ....[6]....
        /*0184*/ 	.word	0x000006c0
        /*0188*/ 	.word	0x000000ff
        /*018c*/ 	.word	0x00000018
        /*0190*/ 	.short	0x0100
        /*0192*/ 	.byte	0x04
	.zero		1


	//   ....[7]....
        /*0194*/ 	.word	0x000006d0
        /*0198*/ 	.word	0x000000ff
        /*019c*/ 	.word	0x000000e8
        /*01a0*/ 	.short	0x0100
        /*01a2*/ 	.byte	0x04
	.zero		1


	//   ....[8]....
        /*01a4*/ 	.word	0x000006e0
        /*01a8*/ 	.word	0x000000ff
        /*01ac*/ 	.word	0x00000020
        /*01b0*/ 	.short	0x0100
        /*01b2*/ 	.byte	0x04
	.zero		1


	//   ....[9]....
        /*01b4*/ 	.word	0x000006f0
        /*01b8*/ 	.word	0x000000ff
        /*01bc*/ 	.word	0x000000f0
        /*01c0*/ 	.short	0x0100
        /*01c2*/ 	.byte	0x04
	.zero		1


	//   ....[10]....
        /*01c4*/ 	.word	0x00000700
        /*01c8*/ 	.word	0x000000ff
        /*01cc*/ 	.word	0x00000028
        /*01d0*/ 	.short	0x0100
        /*01d2*/ 	.byte	0x04
	.zero		1


	//   ....[11]....
        /*01d4*/ 	.word	0x00000710
        /*01d8*/ 	.word	0x000000ff
        /*01dc*/ 	.word	0x000000f8
        /*01e0*/ 	.short	0x0100
        /*01e2*/ 	.byte	0x04
	.zero		1


	//   ....[12]....
        /*01e4*/ 	.word	0x00000720
        /*01e8*/ 	.word	0x000000ff
        /*01ec*/ 	.word	0x00000030
        /*01f0*/ 	.short	0x0100
        /*01f2*/ 	.byte	0x04
	.zero		1


	//   ....[13]....
        /*01f4*/ 	.word	0x00000730
        /*01f8*/ 	.word	0x000000ff
        /*01fc*/ 	.word	0x00000100
        /*0200*/ 	.short	0x0100
        /*0202*/ 	.byte	0x04
	.zero		1


	//   ....[14]....
        /*0204*/ 	.word	0x00000740
        /*0208*/ 	.word	0x000000ff
        /*020c*/ 	.word	0x00000038
        /*0210*/ 	.short	0x0100
        /*0212*/ 	.byte	0x04
	.zero		1


	//   ....[15]....
        /*0214*/ 	.word	0x00000750
        /*0218*/ 	.word	0x000000ff
        /*021c*/ 	.word	0x00000108
        /*0220*/ 	.short	0x0100
        /*0222*/ 	.byte	0x04
	.zero		1


	//   ....[16]....
        /*0224*/ 	.word	0x00000760
        /*0228*/ 	.word	0x000000ff
        /*022c*/ 	.word	0x00000040
        /*0230*/ 	.short	0x0100
        /*0232*/ 	.byte	0x04
	.zero		1


	//   ....[17]....
        /*0234*/ 	.word	0x00000770
        /*0238*/ 	.word	0x000000ff
        /*023c*/ 	.word	0x00000110
        /*0240*/ 	.short	0x0100
        /*0242*/ 	.byte	0x04
	.zero		1


	//   ....[18]....
        /*0244*/ 	.word	0x00000780
        /*0248*/ 	.word	0x000000ff
        /*024c*/ 	.word	0x00000048
        /*0250*/ 	.short	0x0100
        /*0252*/ 	.byte	0x04
	.zero		1


	//   ....[19]....
        /*0254*/ 	.word	0x00000790
        /*0258*/ 	.word	0x000000ff
        /*025c*/ 	.word	0x00000118
        /*0260*/ 	.short	0x0100
        /*0262*/ 	.byte	0x04
	.zero		1


	//   ....[20]....
        /*0264*/ 	.word	0x000007a0
        /*0268*/ 	.word	0x000000ff
        /*026c*/ 	.word	0x00000050
        /*0270*/ 	.short	0x0100
        /*0272*/ 	.byte	0x04
	.zero		1


	//   ....[21]....
        /*0274*/ 	.word	0x000007b0
        /*0278*/ 	.word	0x000000ff
        /*027c*/ 	.word	0x00000120
        /*0280*/ 	.short	0x0100
        /*0282*/ 	.byte	0x04
	.zero		1


	//   ....[22]....
        /*0284*/ 	.word	0x000007c0
        /*0288*/ 	.word	0x000000ff
        /*028c*/ 	.word	0x00000058
        /*0290*/ 	.short	0x0100
        /*0292*/ 	.byte	0x04
	.zero		1


	//   ....[23]....
        /*0294*/ 	.word	0x000007d0
        /*0298*/ 	.word	0x000000ff
        /*029c*/ 	.word	0x00000128
        /*02a0*/ 	.short	0x0100
        /*02a2*/ 	.byte	0x04
	.zero		1


	//   ....[24]....
        /*02a4*/ 	.word	0x000007e0
        /*02a8*/ 	.word	0x000000ff
        /*02ac*/ 	.word	0x00000060
        /*02b0*/ 	.short	0x0100
        /*02b2*/ 	.byte	0x04
	.zero		1


	//   ....[25]....
        /*02b4*/ 	.word	0x000007f0
        /*02b8*/ 	.word	0x000000ff
        /*02bc*/ 	.word	0x00000130
        /*02c0*/ 	.short	0x0100
        /*02c2*/ 	.byte	0x04
	.zero		1


	//   ....[26]....
        /*02c4*/ 	.word	0x00000800
        /*02c8*/ 	.word	0x000000ff
        /*02cc*/ 	.word	0x00000068
        /*02d0*/ 	.short	0x0100
        /*02d2*/ 	.byte	0x04
	.zero		1


	//   ....[27]....
        /*02d4*/ 	.word	0x00000810
        /*02d8*/ 	.word	0x000000ff
        /*02dc*/ 	.word	0x00000138
        /*02e0*/ 	.short	0x0100
        /*02e2*/ 	.byte	0x04
	.zero		1


	//   ....[28]....
        /*02e4*/ 	.word	0x00000820
        /*02e8*/ 	.word	0x000000ff
        /*02ec*/ 	.word	0x00000070
        /*02f0*/ 	.short	0x0100
        /*02f2*/ 	.byte	0x04
	.zero		1


	//   ....[29]....
        /*02f4*/ 	.word	0x00000830
        /*02f8*/ 	.word	0x000000ff
        /*02fc*/ 	.word	0x00000140
        /*0300*/ 	.short	0x0100
        /*0302*/ 	.byte	0x04
	.zero		1


	//   ....[30]....
        /*0304*/ 	.word	0x00000840
        /*0308*/ 	.word	0x000000ff
        /*030c*/ 	.word	0x00000078
        /*0310*/ 	.short	0x0100
        /*0312*/ 	.byte	0x04
	.zero		1


	//   ....[31]....
        /*0314*/ 	.word	0x00000850
        /*0318*/ 	.word	0x000000ff
        /*031c*/ 	.word	0x00000148
        /*0320*/ 	.short	0x0100
        /*0322*/ 	.byte	0x04
	.zero		1


	//   ....[32]....
        /*0324*/ 	.word	0x00000860
        /*0328*/ 	.word	0x000000ff
        /*032c*/ 	.word	0x00000080
        /*0330*/ 	.short	0x0100
        /*0332*/ 	.byte	0x04
	.zero		1


	//   ....[33]....
        /*0334*/ 	.word	0x00000870
        /*0338*/ 	.word	0x000000ff
        /*033c*/ 	.word	0x00000150
        /*0340*/ 	.short	0x0100
        /*0342*/ 	.byte	0x04
	.zero		1


	//   ....[34]....
        /*0344*/ 	.word	0x00000880
        /*0348*/ 	.word	0x000000ff
        /*034c*/ 	.word	0x00000088
        /*0350*/ 	.short	0x0100
        /*0352*/ 	.byte	0x04
	.zero		1


	//   ....[35]....
        /*0354*/ 	.word	0x00000890
        /*0358*/ 	.word	0x000000ff
        /*035c*/ 	.word	0x00000158
        /*0360*/ 	.short	0x0100
        /*0362*/ 	.byte	0x04
	.zero		1


	//   ....[36]....
        /*0364*/ 	.word	0x000008a0
        /*0368*/ 	.word	0x000000ff
        /*036c*/ 	.word	0x00000090
        /*0370*/ 	.short	0x0100
        /*0372*/ 	.byte	0x04
	.zero		1


	//   ....[37]....
        /*0374*/ 	.word	0x000008b0
        /*0378*/ 	.word	0x000000ff
        /*037c*/ 	.word	0x00000160
        /*0380*/ 	.short	0x0100
        /*0382*/ 	.byte	0x04
	.zero		1


	//   ....[38]....
        /*0384*/ 	.word	0x000008c0
        /*0388*/ 	.word	0x000000ff
        /*038c*/ 	.word	0x00000098
        /*0390*/ 	.short	0x0100
        /*0392*/ 	.byte	0x04
	.zero		1


	//   ....[39]....
        /*0394*/ 	.word	0x000008d0
        /*0398*/ 	.word	0x000000ff
        /*039c*/ 	.word	0x00000168
        /*03a0*/ 	.short	0x0100
        /*03a2*/ 	.byte	0x04
	.zero		1


	//   ....[40]....
        /*03a4*/ 	.word	0x000008e0
        /*03a8*/ 	.word	0x000000ff
        /*03ac*/ 	.word	0x000000a0
        /*03b0*/ 	.short	0x0100
        /*03b2*/ 	.byte	0x04
	.zero		1


	//   ....[41]....
        /*03b4*/ 	.word	0x000008f0
        /*03b8*/ 	.word	0x000000ff
        /*03bc*/ 	.word	0x00000170
        /*03c0*/ 	.short	0x0100
        /*03c2*/ 	.byte	0x04
	.zero		1


	//   ....[42]....
        /*03c4*/ 	.word	0x00000900
        /*03c8*/ 	.word	0x000000ff
        /*03cc*/ 	.word	0x000000a8
        /*03d0*/ 	.short	0x0100
        /*03d2*/ 	.byte	0x04
	.zero		1


	//   ....[43]....
        /*03d4*/ 	.word	0x00000910
        /*03d8*/ 	.word	0x000000ff
        /*03dc*/ 	.word	0x00000178
        /*03e0*/ 	.short	0x0100
        /*03e2*/ 	.byte	0x04
	.zero		1


	//   ....[44]....
        /*03e4*/ 	.word	0x00000920
        /*03e8*/ 	.word	0x000000ff
        /*03ec*/ 	.word	0x000000b0
        /*03f0*/ 	.short	0x0100
        /*03f2*/ 	.byte	0x04
	.zero		1


	//   ....[45]....
        /*03f4*/ 	.word	0x00000930
        /*03f8*/ 	.word	0x000000ff
        /*03fc*/ 	.word	0x00000180
        /*0400*/ 	.short	0x0100
        /*0402*/ 	.byte	0x04
	.zero		1


	//   ....[46]....
        /*0404*/ 	.word	0x00000940
        /*0408*/ 	.word	0x000000ff
        /*040c*/ 	.word	0x000000b8
        /*0410*/ 	.short	0x0100
        /*0412*/ 	.byte	0x04
	.zero		1


	//   ....[47]....
        /*0414*/ 	.word	0x00000950
        /*0418*/ 	.word	0x000000ff
        /*041c*/ 	.word	0x00000188
        /*0420*/ 	.short	0x0100
        /*0422*/ 	.byte	0x04
	.zero		1


	//   ....[48]....
        /*0424*/ 	.word	0x00000960
        /*0428*/ 	.word	0x000000ff
        /*042c*/ 	.word	0x000000c0
        /*0430*/ 	.short	0x0100
        /*0432*/ 	.byte	0x04
	.zero		1


	//   ....[49]....
        /*0434*/ 	.word	0x00000970
        /*0438*/ 	.word	0x000000ff
        /*043c*/ 	.word	0x00000190
        /*0440*/ 	.short	0x0100
        /*0442*/ 	.byte	0x04
	.zero		1


	//   ....[50]....
        /*0444*/ 	.word	0x00000980
        /*0448*/ 	.word	0x000000ff
        /*044c*/ 	.word	0x000000c8
        /*0450*/ 	.short	0x0100
        /*0452*/ 	.byte	0x04
	.zero		1


	//   ....[51]....
        /*0454*/ 	.word	0x00000990
        /*0458*/ 	.word	0x000000ff
        /*045c*/ 	.word	0x00000198
        /*0460*/ 	.short	0x0100
        /*0462*/ 	.byte	0x04
	.zero		1


	//   ....[52]....
        /*0464*/ 	.word	0x00000ac0
        /*0468*/ 	.word	0x000000ff
        /*046c*/ 	.word	0x000001a0
        /*0470*/ 	.short	0x0100
        /*0472*/ 	.byte	0x04
	.zero		1


	//   ....[53]....
        /*0474*/ 	.word	0x00000ad0
        /*0478*/ 	.word	0x000000ff
        /*047c*/ 	.word	0x000001c0
        /*0480*/ 	.short	0x0100
        /*0482*/ 	.byte	0x04
	.zero		1


	//   ....[54]....
        /*0484*/ 	.word	0x00000ae0
        /*0488*/ 	.word	0x000000ff
        /*048c*/ 	.word	0x000001a8
        /*0490*/ 	.short	0x0100
        /*0492*/ 	.byte	0x04
	.zero		1


	//   ....[55]....
        /*0494*/ 	.word	0x00000af0
        /*0498*/ 	.word	0x000000ff
        /*049c*/ 	.word	0x000001c8
        /*04a0*/ 	.short	0x0100
        /*04a2*/ 	.byte	0x04
	.zero		1


	//   ....[56]....
        /*04a4*/ 	.word	0x00000b00
        /*04a8*/ 	.word	0x000000ff
        /*04ac*/ 	.word	0x000001b0
        /*04b0*/ 	.short	0x0100
        /*04b2*/ 	.byte	0x04
	.zero		1


	//   ....[57]....
        /*04b4*/ 	.word	0x00000b10
        /*04b8*/ 	.word	0x000000ff
        /*04bc*/ 	.word	0x000001d0
        /*04c0*/ 	.short	0x0100
        /*04c2*/ 	.byte	0x04
	.zero		1


	//   ....[58]....
        /*04c4*/ 	.word	0x00000b20
        /*04c8*/ 	.word	0x000000ff
        /*04cc*/ 	.word	0x000001b8
        /*04d0*/ 	.short	0x0100
        /*04d2*/ 	.byte	0x04
	.zero		1


	//   ....[59]....
        /*04d4*/ 	.word	0x00000b30
        /*04d8*/ 	.word	0x000000ff
        /*04dc*/ 	.word	0x000001d8
        /*04e0*/ 	.short	0x0100
        /*04e2*/ 	.byte	0x04
	.zero		1


	//   ....[60]....
        /*04e4*/ 	.word	0x00000c10
        /*04e8*/ 	.word	0x000000ff
        /*04ec*/ 	.word	0x000001e0
        /*04f0*/ 	.short	0x0100
        /*04f2*/ 	.byte	0x06
	.zero		1


	//   ....[61]....
        /*04f4*/ 	.word	0x00000c20
        /*04f8*/ 	.word	0x000000ff
        /*04fc*/ 	.word	0x000001e8
        /*0500*/ 	.short	0x0100
        /*0502*/ 	.byte	0x06
	.zero		1


	//   ....[62]....
        /*0504*/ 	.word	0x00000d50
        /*0508*/ 	.word	0x000000ff
        /*050c*/ 	.word	0x000001f0
        /*0510*/ 	.short	0x0100
        /*0512*/ 	.byte	0x06
	.zero		1


	//   ....[63]....
        /*0514*/ 	.word	0x00000d60
        /*0518*/ 	.word	0x000000ff
        /*051c*/ 	.word	0x00000200
        /*0520*/ 	.short	0x0100
        /*0522*/ 	.byte	0x06
	.zero		1


	//   ....[64]....
        /*0524*/ 	.word	0x00000d70
        /*0528*/ 	.word	0x000000ff
        /*052c*/ 	.word	0x000001f8
        /*0530*/ 	.short	0x0100
        /*0532*/ 	.byte	0x06
	.zero		1


	//   ....[65]....
        /*0534*/ 	.word	0x00000d80
        /*0538*/ 	.word	0x000000ff
        /*053c*/ 	.word	0x00000208
        /*0540*/ 	.short	0x0100
        /*0542*/ 	.byte	0x06
	.zero		1


	//   ....[66]....
        /*0544*/ 	.word	0x00000ea0
        /*0548*/ 	.word	0x000000ff
        /*054c*/ 	.word	0x00000210
        /*0550*/ 	.short	0x0100
        /*0552*/ 	.byte	0x04
	.zero		1


	//   ....[67]....
        /*0554*/ 	.word	0x00000eb0
        /*0558*/ 	.word	0x000000ff
        /*055c*/ 	.word	0x00000230
        /*0560*/ 	.short	0x0100
        /*0562*/ 	.byte	0x04
	.zero		1


	//   ....[68]....
        /*0564*/ 	.word	0x00000ec0
        /*0568*/ 	.word	0x000000ff
        /*056c*/ 	.word	0x00000218
        /*0570*/ 	.short	0x0100
        /*0572*/ 	.byte	0x04
	.zero		1


	//   ....[69]....
        /*0574*/ 	.word	0x00000ed0
        /*0578*/ 	.word	0x000000ff
        /*057c*/ 	.word	0x00000238
        /*0580*/ 	.short	0x0100
        /*0582*/ 	.byte	0x04
	.zero		1


	//   ....[70]....
        /*0584*/ 	.word	0x00000ee0
        /*0588*/ 	.word	0x000000ff
        /*058c*/ 	.word	0x00000220
        /*0590*/ 	.short	0x0100
        /*0592*/ 	.byte	0x04
	.zero		1


	//   ....[71]....
        /*0594*/ 	.word	0x00000ef0
        /*0598*/ 	.word	0x000000ff
        /*059c*/ 	.word	0x00000240
        /*05a0*/ 	.short	0x0100
        /*05a2*/ 	.byte	0x04
	.zero		1


	//   ....[72]....
        /*05a4*/ 	.word	0x00000f00
        /*05a8*/ 	.word	0x000000ff
        /*05ac*/ 	.word	0x00000228
        /*05b0*/ 	.short	0x0100
        /*05b2*/ 	.byte	0x04
	.zero		1


	//   ....[73]....
        /*05b4*/ 	.word	0x00000f10
        /*05b8*/ 	.word	0x000000ff
        /*05bc*/ 	.word	0x00000248
        /*05c0*/ 	.short	0x0100
        /*05c2*/ 	.byte	0x04
	.zero		1


	//   ....[74]....
        /*05c4*/ 	.word	0x00001000
        /*05c8*/ 	.word	0x000000ff
        /*05cc*/ 	.word	0x00000250
        /*05d0*/ 	.short	0x0100
        /*05d2*/ 	.byte	0x04
	.zero		1


	//   ....[75]....
        /*05d4*/ 	.word	0x00001010
        /*05d8*/ 	.word	0x000000ff
        /*05dc*/ 	.word	0x00000260
        /*05e0*/ 	.short	0x0100
        /*05e2*/ 	.byte	0x04
	.zero		1


	//   ....[76]....
        /*05e4*/ 	.word	0x00001020
        /*05e8*/ 	.word	0x000000ff
        /*05ec*/ 	.word	0x00000258
        /*05f0*/ 	.short	0x0100
        /*05f2*/ 	.byte	0x04
	.zero		1


	//   ....[77]....
        /*05f4*/ 	.word	0x00001030
        /*05f8*/ 	.word	0x000000ff
        /*05fc*/ 	.word	0x00000268
        /*0600*/ 	.short	0x0100
        /*0602*/ 	.byte	0x04
	.zero		1


	//   ....[78]....
        /*0604*/ 	.word	0x00001130
        /*0608*/ 	.word	0x000000ff
        /*060c*/ 	.word	0x00000270
        /*0610*/ 	.short	0x0100
        /*0612*/ 	.byte	0x06
	.zero		1


	//   ....[79]....
        /*0614*/ 	.word	0x00001d50
        /*0618*/ 	.word	0x00000000
        /*061c*/ 	.word	0x00000260
        /*0620*/ 	.short	0x010a
        /*0622*/ 	.byte	0xff
	.zero		1


	//   ....[80]....
        /*0624*/ 	.word	0x00001d80
        /*0628*/ 	.word	0x00000000
        /*062c*/ 	.word	0x00000250
        /*0630*/ 	.short	0x0101
        /*0632*/ 	.byte	0xff
	.zero		1


	//   ....[81]....
        /*0634*/ 	.word	0x00001e40
        /*0638*/ 	.word	0x000000ff
        /*063c*/ 	.word	0x000000d0
        /*0640*/ 	.short	0x010a
        /*0642*/ 	.byte	0x04
	.zero		1


	//   ....[82]....
        /*0644*/ 	.word	0x00001f10
        /*0648*/ 	.word	0x000000ff
        /*064c*/ 	.word	0x000000d0
        /*0650*/ 	.short	0x010a
        /*0652*/ 	.byte	0x21
	.zero		1


	//   ....[83]....
        /*0654*/ 	.word	0x000020c0
        /*0658*/ 	.word	0x000000ff
        /*065c*/ 	.word	0x000000d0
        /*0660*/ 	.short	0x010a
        /*0662*/ 	.byte	0x05
	.zero		1


	//   ....[84]....
        /*0664*/ 	.word	0x000021d0
        /*0668*/ 	.word	0x000000ff
        /*066c*/ 	.word	0x000001e8
        /*0670*/ 	.short	0x0101
        /*0672*/ 	.byte	0x06
	.zero		1


	//   ....[85]....
        /*0674*/ 	.word	0x000021f0
        /*0678*/ 	.word	0x000000ff
        /*067c*/ 	.word	0x000000d0
        /*0680*/ 	.short	0x010a
        /*0682*/ 	.byte	0x04
	.zero		1


	//   ....[86]....
        /*0684*/ 	.word	0x00002270
        /*0688*/ 	.word	0x000000ff
        /*068c*/ 	.word	0x000000d0
        /*0690*/ 	.short	0x010a
        /*0692*/ 	.byte	0x11
	.zero		1


	//   ....[87]....
        /*0694*/ 	.word	0x00002400
        /*0698*/ 	.word	0x000000ff
        /*069c*/ 	.word	0x000000d0
        /*06a0*/ 	.short	0x010a
        /*06a2*/ 	.byte	0x05
	.zero		1


	//   ....[88]....
        /*06a4*/ 	.word	0x00002560
        /*06a8*/ 	.word	0x00000003
        /*06ac*/ 	.word	0x000001f0
        /*06b0*/ 	.short	0x010a
        /*06b2*/ 	.byte	0xff
	.zero		1


	//   ....[89]....
        /*06b4*/ 	.word	0x000026b0
        /*06b8*/ 	.word	0x00000000
        /*06bc*/ 	.word	0x00000000
        /*06c0*/ 	.short	0x0101
        /*06c2*/ 	.byte	0xff
	.zero		1


	//   ....[90]....
        /*06c4*/ 	.word	0x00002c60
        /*06c8*/ 	.word	0x000000ff
        /*06cc*/ 	.word	0x00000000
        /*06d0*/ 	.short	0x010a
        /*06d2*/ 	.byte	0x04
	.zero		1


	//   ....[91]....
        /*06d4*/ 	.word	0x00002cf0
        /*06d8*/ 	.word	0x000000ff
        /*06dc*/ 	.word	0x00000000
        /*06e0*/ 	.short	0x010a
        /*06e2*/ 	.byte	0x05
	.zero		1


	//   ....[92]....
        /*06e4*/ 	.word	0x00002d80
        /*06e8*/ 	.word	0x000000ff
        /*06ec*/ 	.word	0x00000000
        /*06f0*/ 	.short	0x010a
        /*06f2*/ 	.byte	0x05
	.zero		1


	//   ....[93]....
        /*06f4*/ 	.word	0x00002e10
        /*06f8*/ 	.word	0x000000ff
        /*06fc*/ 	.word	0x00000000
        /*0700*/ 	.short	0x010a
        /*0702*/ 	.byte	0x05
	.zero		1


	//   ....[94]....
        /*0704*/ 	.word	0x00002ea0
        /*0708*/ 	.word	0x000000ff
        /*070c*/ 	.word	0x00000000
        /*0710*/ 	.short	0x010a
        /*0712*/ 	.byte	0x05
	.zero		1


	//   ....[95]....
        /*0714*/ 	.word	0x00002f30
        /*0718*/ 	.word	0x000000ff
        /*071c*/ 	.word	0x00000000
        /*0720*/ 	.short	0x010a
        /*0722*/ 	.byte	0x05
	.zero		1


	//   ....[96]....
        /*0724*/ 	.word	0x00002fc0
        /*0728*/ 	.word	0x000000ff
        /*072c*/ 	.word	0x00000000
        /*0730*/ 	.short	0x010a
        /*0732*/ 	.byte	0x05
	.zero		1


	//   ....[97]....
        /*0734*/ 	.word	0x00003050
        /*0738*/ 	.word	0x000000ff
        /*073c*/ 	.word	0x00000000
        /*0740*/ 	.short	0x010a
        /*0742*/ 	.byte	0x05
	.zero		1


	//   ....[98]....
        /*0744*/ 	.word	0x000030e0
        /*0748*/ 	.word	0x000000ff
        /*074c*/ 	.word	0x00000000
        /*0750*/ 	.short	0x010a
        /*0752*/ 	.byte	0x05
	.zero		1


	//   ....[99]....
        /*0754*/ 	.word	0x00003170
        /*0758*/ 	.word	0x000000ff
        /*075c*/ 	.word	0x00000000
        /*0760*/ 	.short	0x010a
        /*0762*/ 	.byte	0x05
	.zero		1


	//   ....[100]....
        /*0764*/ 	.word	0x00003200
        /*0768*/ 	.word	0x000000ff
        /*076c*/ 	.word	0x00000000
        /*0770*/ 	.short	0x010a
        /*0772*/ 	.byte	0x05
	.zero		1


	//   ....[101]....
        /*0774*/ 	.word	0x00003290
        /*0778*/ 	.word	0x000000ff
        /*077c*/ 	.word	0x00000000
        /*0780*/ 	.short	0x010a
        /*0782*/ 	.byte	0x05
	.zero		1


	//   ....[102]....
        /*0784*/ 	.word	0x00003320
        /*0788*/ 	.word	0x000000ff
        /*078c*/ 	.word	0x00000000
        /*0790*/ 	.short	0x010a
        /*0792*/ 	.byte	0x05
	.zero		1


	//   ....[103]....
        /*0794*/ 	.word	0x000033b0
        /*0798*/ 	.word	0x000000ff
        /*079c*/ 	.word	0x00000000
        /*07a0*/ 	.short	0x010a
        /*07a2*/ 	.byte	0x05
	.zero		1


	//   ....[104]....
        /*07a4*/ 	.word	0x00003440
        /*07a8*/ 	.word	0x000000ff
        /*07ac*/ 	.word	0x00000000
        /*07b0*/ 	.short	0x010a
        /*07b2*/ 	.byte	0x05
	.zero		1


	//   ....[105]....
        /*07b4*/ 	.word	0x000034d0
        /*07b8*/ 	.word	0x000000ff
        /*07bc*/ 	.word	0x00000000
        /*07c0*/ 	.short	0x010a
        /*07c2*/ 	.byte	0x05
	.zero		1


	//   ....[106]....
        /*07c4*/ 	.word	0x00003560
        /*07c8*/ 	.word	0x000000ff
        /*07cc*/ 	.word	0x00000000
        /*07d0*/ 	.short	0x010a
        /*07d2*/ 	.byte	0x05
	.zero		1


	//   ....[107]....
        /*07d4*/ 	.word	0x000035f0
        /*07d8*/ 	.word	0x000000ff
        /*07dc*/ 	.word	0x00000000
        /*07e0*/ 	.short	0x010a
        /*07e2*/ 	.byte	0x05
	.zero		1


	//   ....[108]....
        /*07e4*/ 	.word	0x00003680
        /*07e8*/ 	.word	0x000000ff
        /*07ec*/ 	.word	0x00000000
        /*07f0*/ 	.short	0x010a
        /*07f2*/ 	.byte	0x05
	.zero		1


	//   ....[109]....
        /*07f4*/ 	.word	0x00003710
        /*07f8*/ 	.word	0x000000ff
        /*07fc*/ 	.word	0x00000000
        /*0800*/ 	.short	0x010a
        /*0802*/ 	.byte	0x05
	.zero		1


	//   ....[110]....
        /*0804*/ 	.word	0x000037a0
        /*0808*/ 	.word	0x000000ff
        /*080c*/ 	.word	0x00000000
        /*0810*/ 	.short	0x010a
        /*0812*/ 	.byte	0x05
	.zero		1


	//   ....[111]....
        /*0814*/ 	.word	0x00003830
        /*0818*/ 	.word	0x000000ff
        /*081c*/ 	.word	0x00000000
        /*0820*/ 	.short	0x010a
        /*0822*/ 	.byte	0x05
	.zero		1


	//   ....[112]....
        /*0824*/ 	.word	0x000038c0
        /*0828*/ 	.word	0x000000ff
        /*082c*/ 	.word	0x00000000
        /*0830*/ 	.short	0x010a
        /*0832*/ 	.byte	0x05
	.zero		1


	//   ....[113]....
        /*0834*/ 	.word	0x00003950
        /*0838*/ 	.word	0x000000ff
        /*083c*/ 	.word	0x00000000
        /*0840*/ 	.short	0x010a
        /*0842*/ 	.byte	0x05
	.zero		1


	//   ....[114]....
        /*0844*/ 	.word	0x000039e0
        /*0848*/ 	.word	0x000000ff
        /*084c*/ 	.word	0x00000000
        /*0850*/ 	.short	0x010a
        /*0852*/ 	.byte	0x05
	.zero		1


	//   ....[115]....
        /*0854*/ 	.word	0x00003a80
        /*0858*/ 	.word	0x00000000
        /*085c*/ 	.word	0x00000000
        /*0860*/ 	.short	0x010a
        /*0862*/ 	.byte	0xff
	.zero		1


	//   ....[116]....
        /*0864*/ 	.word	0x00003ba0
        /*0868*/ 	.word	0x00000002
        /*086c*/ 	.word	0x00000250
        /*0870*/ 	.short	0x010a
        /*0872*/ 	.byte	0xff
	.zero		1


	//   ....[117]....
        /*0874*/ 	.word	0x00003c10
        /*0878*/ 	.word	0x00000002
        /*087c*/ 	.word	0x00000000
        /*0880*/ 	.short	0x0101
        /*0882*/ 	.byte	0xff
	.zero		1


	//   ....[118]....
        /*0884*/ 	.word	0x00003c30
        /*0888*/ 	.word	0x000000ff
        /*088c*/ 	.word	0x00000200
        /*0890*/ 	.short	0x010a
        /*0892*/ 	.byte	0x04
	.zero		1


	//   ....[119]....
        /*0894*/ 	.word	0x00003d50
        /*0898*/ 	.word	0x00000002
        /*089c*/ 	.word	0x000001f0
        /*08a0*/ 	.short	0x010a
        /*08a2*/ 	.byte	0xff
	.zero		1


	//   ....[120]....
        /*08a4*/ 	.word	0x00003e50
        /*08a8*/ 	.word	0x00000002
        /*08ac*/ 	.word	0x00000000
        /*08b0*/ 	.short	0x0101
        /*08b2*/ 	.byte	0xff
	.zero		1


	//   ....[121]....
        /*08b4*/ 	.word	0x00003ee0
        /*08b8*/ 	.word	0x000000ff
        /*08bc*/ 	.word	0x00000200
        /*08c0*/ 	.short	0x0106
        /*08c2*/ 	.byte	0x04
	.zero		1


	//   ....[122]....
        /*08c4*/ 	.word	0x00003f00
        /*08c8*/ 	.word	0x000000ff
        /*08cc*/ 	.word	0x00000200
        /*08d0*/ 	.short	0x010a
        /*08d2*/ 	.byte	0x04
	.zero		1


	//   ....[123]....
        /*08d4*/ 	.word	0x00003f90
        /*08d8*/ 	.word	0x000000ff
        /*08dc*/ 	.word	0x00000200
        /*08e0*/ 	.short	0x0106
        /*08e2*/ 	.byte	0x07
	.zero		1


	//   ....[124]....
        /*08e4*/ 	.word	0x00003fd0
        /*08e8*/ 	.word	0x00000000
        /*08ec*/ 	.word	0x00000200
        /*08f0*/ 	.short	0x010a
        /*08f2*/ 	.byte	0xff
	.zero		1


	//   ....[125]....
        /*08f4*/ 	.word	0x00004210
        /*08f8*/ 	.word	0x000000ff
        /*08fc*/ 	.word	0x00000008
        /*0900*/ 	.short	0x010a
        /*0902*/ 	.byte	0x05
	.zero		1


	//   ....[126]....
        /*0904*/ 	.word	0x00004230
        /*0908*/ 	.word	0x000000ff
        /*090c*/ 	.word	0x00000008
        /*0910*/ 	.short	0x010a
        /*0912*/ 	.byte	0x05
	.zero		1


	//   ....[127]....
        /*0914*/ 	.word	0x000043c0
        /*0918*/ 	.word	0x000000ff
        /*091c*/ 	.word	0x00000008
        /*0920*/ 	.short	0x010a
        /*0922*/ 	.byte	0x05
	.zero		1


	//   ....[128]....
        /*0924*/ 	.word	0x000043e0
        /*0928*/ 	.word	0x000000ff
        /*092c*/ 	.word	0x00000008
        /*0930*/ 	.short	0x010a
        /*0932*/ 	.byte	0x05
	.zero		1


	//   ....[129]....
        /*0934*/ 	.word	0x000044a0
        /*0938*/ 	.word	0x000000ff
        /*093c*/ 	.word	0x00000000
        /*0940*/ 	.short	0x0101
        /*0942*/ 	.byte	0x04
	.zero		1


	//   ....[130]....
        /*0944*/ 	.word	0x000047a0
        /*0948*/ 	.word	0x00000000
        /*094c*/ 	.word	0x000001f0
        /*0950*/ 	.short	0x010a
        /*0952*/ 	.byte	0xff
	.zero		1


	//   ....[131]....
        /*0954*/ 	.word	0x00004860
        /*0958*/ 	.word	0x00000000
        /*095c*/ 	.word	0x00000000
        /*0960*/ 	.short	0x0101
        /*0962*/ 	.byte	0xff
	.zero		1


	//   ....[132]....
        /*0964*/ 	.word	0x00004920
        /*0968*/ 	.word	0x000000ff
        /*096c*/ 	.word	0x00000000
        /*0970*/ 	.short	0x010a
        /*0972*/ 	.byte	0x04
	.zero		1


	//   ....[133]....
        /*0974*/ 	.word	0x00004930
        /*0978*/ 	.word	0x000000ff
        /*097c*/ 	.word	0x00000230
        /*0980*/ 	.short	0x010a
        /*0982*/ 	.byte	0x17
	.zero		1


	//   ....[134]....
        /*0984*/ 	.word	0x000049e0
        /*0988*/ 	.word	0x000000ff
        /*098c*/ 	.word	0x00000000
        /*0990*/ 	.short	0x010a
        /*0992*/ 	.byte	0x05
	.zero		1


	//   ....[135]....
        /*0994*/ 	.word	0x00004b20
        /*0998*/ 	.word	0x000000ff
        /*099c*/ 	.word	0x00000000
        /*09a0*/ 	.short	0x010a
        /*09a2*/ 	.byte	0x04
	.zero		1


	//   ....[136]....
        /*09a4*/ 	.word	0x00004d70
        /*09a8*/ 	.word	0x000000ff
        /*09ac*/ 	.word	0x00000000
        /*09b0*/ 	.short	0x010a
        /*09b2*/ 	.byte	0x04
	.zero		1


	//   ....[137]....
        /*09b4*/ 	.word	0x00004e00
        /*09b8*/ 	.word	0x000000ff
        /*09bc*/ 	.word	0x00000000
        /*09c0*/ 	.short	0x010a
        /*09c2*/ 	.byte	0x05
	.zero		1


	//   ....[138]....
        /*09c4*/ 	.word	0x00004e90
        /*09c8*/ 	.word	0x000000ff
        /*09cc*/ 	.word	0x00000000
        /*09d0*/ 	.short	0x010a
        /*09d2*/ 	.byte	0x05
	.zero		1


	//   ....[139]....
        /*09d4*/ 	.word	0x00004f30
        /*09d8*/ 	.word	0x00000000
        /*09dc*/ 	.word	0x00000000
        /*09e0*/ 	.short	0x010a
        /*09e2*/ 	.byte	0xff
	.zero		1


	//   ....[140]....
        /*09e4*/ 	.word	0x00004f70
        /*09e8*/ 	.word	0x00000000
        /*09ec*/ 	.word	0x00000000
        /*09f0*/ 	.short	0x010a
        /*09f2*/ 	.byte	0xff
	.zero		1


	//   ....[141]....
        /*09f4*/ 	.word	0x00004fe0
        /*09f8*/ 	.word	0x000000ff
        /*09fc*/ 	.word	0x00000000
        /*0a00*/ 	.short	0x0101
        /*0a02*/ 	.byte	0x04
	.zero		1


	//   ....[142]....
        /*0a04*/ 	.word	0x00005020
        /*0a08*/ 	.word	0x000000ff
        /*0a0c*/ 	.word	0x00000270
        /*0a10*/ 	.short	0x010a
        /*0a12*/ 	.byte	0x11
	.zero		1


	//   ....[143]....
        /*0a14*/ 	.word	0x00005070
        /*0a18*/ 	.word	0x000000ff
        /*0a1c*/ 	.word	0x00000000
        /*0a20*/ 	.short	0x0101
        /*0a22*/ 	.byte	0x04
	.zero		1


	//   ....[144]....
        /*0a24*/ 	.word	0x00005510
        /*0a28*/ 	.word	0x0000000c
        /*0a2c*/ 	.word	0x000001f0
        /*0a30*/ 	.short	0x010a
        /*0a32*/ 	.byte	0xff
	.zero		1


	//   ....[145]....
        /*0a34*/ 	.word	0x00005680
        /*0a38*/ 	.word	0x00000000
        /*0a3c*/ 	.word	0x00000000
        /*0a40*/ 	.short	0x0101
        /*0a42*/ 	.byte	0xff
	.zero		1


	//   ....[146]....
        /*0a44*/ 	.word	0x00005b10
        /*0a48*/ 	.word	0x000000ff
        /*0a4c*/ 	.word	0x000001e8
        /*0a50*/ 	.short	0x010a
        /*0a52*/ 	.byte	0x15
	.zero		1


	//   ....[147]....
        /*0a54*/ 	.word	0x00005c90
        /*0a58*/ 	.word	0x000000ff
        /*0a5c*/ 	.word	0x000001c0
        /*0a60*/ 	.short	0x010a
        /*0a62*/ 	.byte	0x15
	.zero		1


	//   ....[148]....
        /*0a64*/ 	.word	0x00005e90
        /*0a68*/ 	.word	0x000000ff
        /*0a6c*/ 	.word	0x000001a0
        /*0a70*/ 	.short	0x010b
        /*0a72*/ 	.byte	0x15
	.zero		1


	//   ....[149]....
        /*0a74*/ 	.word	0x00005ea0
        /*0a78*/ 	.word	0x000000ff
        /*0a7c*/ 	.word	0x00000000
        /*0a80*/ 	.short	0x0101
        /*0a82*/ 	.byte	0x06
	.zero		1


	//   ....[150]....
        /*0a84*/ 	.word	0x00005eb0
        /*0a88*/ 	.word	0x000000ff
        /*0a8c*/ 	.word	0x000001c8
        /*0a90*/ 	.short	0x010a
        /*0a92*/ 	.byte	0x15
	.zero		1


	//   ....[151]....
        /*0a94*/ 	.word	0x00006060
        /*0a98*/ 	.word	0x000000ff
        /*0a9c*/ 	.word	0x000001a8
        /*0aa0*/ 	.short	0x010b
        /*0aa2*/ 	.byte	0x15
	.zero		1


	//   ....[152]....
        /*0aa4*/ 	.word	0x00006070
        /*0aa8*/ 	.word	0x000000ff
        /*0aac*/ 	.word	0x00000000
        /*0ab0*/ 	.short	0x0101
        /*0ab2*/ 	.byte	0x06
	.zero		1


	//   ....[153]....
        /*0ab4*/ 	.word	0x00006080
        /*0ab8*/ 	.word	0x000000ff
        /*0abc*/ 	.word	0x000001d0
        /*0ac0*/ 	.short	0x010a
        /*0ac2*/ 	.byte	0x15
	.zero		1


	//   ....[154]....
        /*0ac4*/ 	.word	0x00006230
        /*0ac8*/ 	.word	0x000000ff
        /*0acc*/ 	.word	0x000001b0
        /*0ad0*/ 	.short	0x010b
        /*0ad2*/ 	.byte	0x15
	.zero		1


	//   ....[155]....
        /*0ad4*/ 	.word	0x00006240
        /*0ad8*/ 	.word	0x000000ff
        /*0adc*/ 	.word	0x00000000
        /*0ae0*/ 	.short	0x0101
        /*0ae2*/ 	.byte	0x06
	.zero		1


	//   ....[156]....
        /*0ae4*/ 	.word	0x00006250
        /*0ae8*/ 	.word	0x000000ff
        /*0aec*/ 	.word	0x000001d8
        /*0af0*/ 	.short	0x010a
        /*0af2*/ 	.byte	0x15
	.zero		1


	//   ....[157]....
        /*0af4*/ 	.word	0x00006490
        /*0af8*/ 	.word	0x000000ff
        /*0afc*/ 	.word	0x000001b8
        /*0b00*/ 	.short	0x010b
        /*0b02*/ 	.byte	0x15
	.zero		1


	//   ....[158]....
        /*0b04*/ 	.word	0x000064a0
        /*0b08*/ 	.word	0x000000ff
        /*0b0c*/ 	.word	0x00000000
        /*0b10*/ 	.short	0x0101
        /*0b12*/ 	.byte	0x25
	.zero		1


	//   ....[159]....
        /*0b14*/ 	.word	0x000064e0
        /*0b18*/ 	.word	0x000000ff
        /*0b1c*/ 	.word	0x000001c0
        /*0b20*/ 	.short	0x010a
        /*0b22*/ 	.byte	0x15
	.zero		1


	//   ....[160]....
        /*0b24*/ 	.word	0x00006500
        /*0b28*/ 	.word	0x000000ff
        /*0b2c*/ 	.word	0x000001c8
        /*0b30*/ 	.short	0x010a
        /*0b32*/ 	.byte	0x15
	.zero		1


	//   ....[161]....
        /*0b34*/ 	.word	0x00006520
        /*0b38*/ 	.word	0x000000ff
        /*0b3c*/ 	.word	0x000001d0
        /*0b40*/ 	.short	0x010a
        /*0b42*/ 	.byte	0x15
	.zero		1


	//   ....[162]....
        /*0b44*/ 	.word	0x00006560
        /*0b48*/ 	.word	0x00000000
        /*0b4c*/ 	.word	0x000001d8
        /*0b50*/ 	.short	0x010a
        /*0b52*/ 	.byte	0xff
	.zero		1


	//   ....[163]....
        /*0b54*/ 	.word	0x00006880
        /*0b58*/ 	.word	0x00000003
        /*0b5c*/ 	.word	0x000001f0
        /*0b60*/ 	.short	0x010a
        /*0b62*/ 	.byte	0xff
	.zero		1


	//   ....[164]....
        /*0b64*/ 	.word	0x00006a00
        /*0b68*/ 	.word	0x00000000
        /*0b6c*/ 	.word	0x00000000
        /*0b70*/ 	.short	0x0101
        /*0b72*/ 	.byte	0xff
	.zero		1


	//   ....[165]....
        /*0b74*/ 	.word	0x000074e0
        /*0b78*/ 	.word	0x000000ff
        /*0b7c*/ 	.word	0x000001a0
        /*0b80*/ 	.short	0x010a
        /*0b82*/ 	.byte	0x2b
	.zero		1


	//   ....[166]....
        /*0b84*/ 	.word	0x00007510
        /*0b88*/ 	.word	0x00000036
        /*0b8c*/ 	.word	0x00000210
        /*0b90*/ 	.short	0x010a
        /*0b92*/ 	.byte	0xff
	.zero		1


	//   ....[167]....
        /*0b94*/ 	.word	0x00007620
        /*0b98*/ 	.word	0x000000ff
        /*0b9c*/ 	.word	0x000001a0
        /*0ba0*/ 	.short	0x010a
        /*0ba2*/ 	.byte	0x2b
	.zero		1


	//   ....[168]....
        /*0ba4*/ 	.word	0x000076f0
        /*0ba8*/ 	.word	0x00000036
        /*0bac*/ 	.word	0x00000210
        /*0bb0*/ 	.short	0x010a
        /*0bb2*/ 	.byte	0xff
	.zero		1


	//   ....[169]....
        /*0bb4*/ 	.word	0x00007eb0
        /*0bb8*/ 	.word	0x00000000
        /*0bbc*/ 	.word	0x00000000
        /*0bc0*/ 	.short	0x0101
        /*0bc2*/ 	.byte	0xff
	.zero		1


	//   ....[170]....
        /*0bc4*/ 	.word	0x00007ec0
        /*0bc8*/ 	.word	0x00000002
        /*0bcc*/ 	.word	0x000001a0
        /*0bd0*/ 	.short	0x010a
        /*0bd2*/ 	.byte	0xff
	.zero		1


	//   ....[171]....
        /*0bd4*/ 	.word	0x00007f80
        /*0bd8*/ 	.word	0x00000002
        /*0bdc*/ 	.word	0x000001a0
        /*0be0*/ 	.short	0x010a
        /*0be2*/ 	.byte	0xff
	.zero		1


	//   ....[172]....
        /*0be4*/ 	.word	0x00008780
        /*0be8*/ 	.word	0x00000000
        /*0bec*/ 	.word	0x00000000
        /*0bf0*/ 	.short	0x0101
        /*0bf2*/ 	.byte	0xff
	.zero		1


	//   ....[173]....
        /*0bf4*/ 	.word	0x000087a0
        /*0bf8*/ 	.word	0x00000002
        /*0bfc*/ 	.word	0x000001a0
        /*0c00*/ 	.short	0x010a
        /*0c02*/ 	.byte	0xff
	.zero		1


	//   ....[174]....
        /*0c04*/ 	.word	0x00008850
        /*0c08*/ 	.word	0x00000002
        /*0c0c*/ 	.word	0x000001a0
        /*0c10*/ 	.short	0x010a
        /*0c12*/ 	.byte	0xff
	.zero		1


	//   ....[175]....
        /*0c14*/ 	.word	0x00009050
        /*0c18*/ 	.word	0x00000000
        /*0c1c*/ 	.word	0x00000000
        /*0c20*/ 	.short	0x0101
        /*0c22*/ 	.byte	0xff
	.zero		1


	//   ....[176]....
        /*0c24*/ 	.word	0x00009070
        /*0c28*/ 	.word	0x00000003
        /*0c2c*/ 	.word	0x000001a0
        /*0c30*/ 	.short	0x010a
        /*0c32*/ 	.byte	0xff
	.zero		1


	//   ....[177]....
        /*0c34*/ 	.word	0x00009120
        /*0c38*/ 	.word	0x00000003
        /*0c3c*/ 	.word	0x000001a0
        /*0c40*/ 	.short	0x010a
        /*0c42*/ 	.byte	0xff
	.zero		1


	//   ....[178]....
        /*0c44*/ 	.word	0x000093d0
        /*0c48*/ 	.word	0x00000036
        /*0c4c*/ 	.word	0x00000000
        /*0c50*/ 	.short	0x0101
        /*0c52*/ 	.byte	0xff
	.zero		1


	//   ....[179]....
        /*0c54*/ 	.word	0x00009970
        /*0c58*/ 	.word	0x00000000
        /*0c5c*/ 	.word	0x00000000
        /*0c60*/ 	.short	0x0101
        /*0c62*/ 	.byte	0xff
	.zero		1


	//   ....[180]....
        /*0c64*/ 	.word	0x00009c10
        /*0c68*/ 	.word	0x000000ff
        /*0c6c*/ 	.word	0x00000000
        /*0c70*/ 	.short	0x0101
        /*0c72*/ 	.byte	0x06
	.zero		1


	//   ....[181]....
        /*0c74*/ 	.word	0x00009c30
        /*0c78*/ 	.word	0x00000000
        /*0c7c*/ 	.word	0x00000260
        /*0c80*/ 	.short	0x010a
        /*0c82*/ 	.byte	0xff
	.zero		1


	//   ....[182]....
        /*0c84*/ 	.word	0x00009c90
        /*0c88*/ 	.word	0x00000000
        /*0c8c*/ 	.word	0x000000d0
        /*0c90*/ 	.short	0x010a
        /*0c92*/ 	.byte	0xff
	.zero		1


	//   ....[183]....
        /*0c94*/ 	.word	0x00009cf0
        /*0c98*/ 	.word	0x00000000
        /*0c9c*/ 	.word	0x000000d0
        /*0ca0*/ 	.short	0x010a
        /*0ca2*/ 	.byte	0xff
	.zero		1


	//   ....[184]....
        /*0ca4*/ 	.word	0x00009d40
        /*0ca8*/ 	.word	0x00000003
        /*0cac*/ 	.word	0x000001f0
        /*0cb0*/ 	.short	0x010a
        /*0cb2*/ 	.byte	0xff
	.zero		1


	//   ....[185]....
        /*0cb4*/ 	.word	0x00009da0
        /*0cb8*/ 	.word	0x00000000
        /*0cbc*/ 	.word	0x00000000
        /*0cc0*/ 	.short	0x010a
        /*0cc2*/ 	.byte	0xff
	.zero		1


	//   ....[186]....
        /*0cc4*/ 	.word	0x00009e00
        /*0cc8*/ 	.word	0x00000000
        /*0ccc*/ 	.word	0x00000000
        /*0cd0*/ 	.short	0x010a
        /*0cd2*/ 	.byte	0xff
	.zero		1


	//   ....[187]....
        /*0cd4*/ 	.word	0x00009e60
        /*0cd8*/ 	.word	0x00000000
        /*0cdc*/ 	.word	0x00000000
        /*0ce0*/ 	.short	0x010a
        /*0ce2*/ 	.byte	0xff
	.zero		1


	//   ....[188]....
        /*0ce4*/ 	.word	0x00009ec0
        /*0ce8*/ 	.word	0x00000000
        /*0cec*/ 	.word	0x00000000
        /*0cf0*/ 	.short	0x010a
        /*0cf2*/ 	.byte	0xff
	.zero		1


	//   ....[189]....
        /*0cf4*/ 	.word	0x00009f20
        /*0cf8*/ 	.word	0x00000000
        /*0cfc*/ 	.word	0x00000000
        /*0d00*/ 	.short	0x010a
        /*0d02*/ 	.byte	0xff
	.zero		1


	//   ....[190]....
        /*0d04*/ 	.word	0x00009f80
        /*0d08*/ 	.word	0x00000000
        /*0d0c*/ 	.word	0x00000000
        /*0d10*/ 	.short	0x010a
        /*0d12*/ 	.byte	0xff
	.zero		1


	//   ....[191]....
        /*0d14*/ 	.word	0x00009fe0
        /*0d18*/ 	.word	0x00000000
        /*0d1c*/ 	.word	0x00000000
        /*0d20*/ 	.short	0x010a
        /*0d22*/ 	.byte	0xff
	.zero		1


	//   ....[192]....
        /*0d24*/ 	.word	0x0000a040
        /*0d28*/ 	.word	0x00000000
        /*0d2c*/ 	.word	0x00000000
        /*0d30*/ 	.short	0x010a
        /*0d32*/ 	.byte	0xff
	.zero		1


	//   ....[193]....
        /*0d34*/ 	.word	0x0000a0a0
        /*0d38*/ 	.word	0x00000000
        /*0d3c*/ 	.word	0x00000000
        /*0d40*/ 	.short	0x010a
        /*0d42*/ 	.byte	0xff
	.zero		1


	//   ....[194]....
        /*0d44*/ 	.word	0x0000a100
        /*0d48*/ 	.word	0x00000000
        /*0d4c*/ 	.word	0x00000000
        /*0d50*/ 	.short	0x010a
        /*0d52*/ 	.byte	0xff
	.zero		1


	//   ....[195]....
        /*0d54*/ 	.word	0x0000a160
        /*0d58*/ 	.word	0x00000000
        /*0d5c*/ 	.word	0x00000000
        /*0d60*/ 	.short	0x010a
        /*0d62*/ 	.byte	0xff
	.zero		1


	//   ....[196]....
        /*0d64*/ 	.word	0x0000a1c0
        /*0d68*/ 	.word	0x00000000
        /*0d6c*/ 	.word	0x00000000
        /*0d70*/ 	.short	0x010a
        /*0d72*/ 	.byte	0xff
	.zero		1


	//   ....[197]....
        /*0d74*/ 	.word	0x0000a220
        /*0d78*/ 	.word	0x00000000
        /*0d7c*/ 	.word	0x00000000
        /*0d80*/ 	.short	0x010a
        /*0d82*/ 	.byte	0xff
	.zero		1


	//   ....[198]....
        /*0d84*/ 	.word	0x0000a280
        /*0d88*/ 	.word	0x00000000
        /*0d8c*/ 	.word	0x00000000
        /*0d90*/ 	.short	0x010a
        /*0d92*/ 	.byte	0xff
	.zero		1


	//   ....[199]....
        /*0d94*/ 	.word	0x0000a2e0
        /*0d98*/ 	.word	0x00000000
        /*0d9c*/ 	.word	0x00000000
        /*0da0*/ 	.short	0x010a
        /*0da2*/ 	.byte	0xff
	.zero		1


	//   ....[200]....
        /*0da4*/ 	.word	0x0000a340
        /*0da8*/ 	.word	0x00000000
        /*0dac*/ 	.word	0x00000000
        /*0db0*/ 	.short	0x010a
        /*0db2*/ 	.byte	0xff
	.zero		1


	//   ....[201]....
        /*0db4*/ 	.word	0x0000a3a0
        /*0db8*/ 	.word	0x00000000
        /*0dbc*/ 	.word	0x00000000
        /*0dc0*/ 	.short	0x010a
        /*0dc2*/ 	.byte	0xff
	.zero		1


	//   ....[202]....
        /*0dc4*/ 	.word	0x0000a400
        /*0dc8*/ 	.word	0x00000000
        /*0dcc*/ 	.word	0x00000000
        /*0dd0*/ 	.short	0x010a
        /*0dd2*/ 	.byte	0xff
	.zero		1


	//   ....[203]....
        /*0dd4*/ 	.word	0x0000a460
        /*0dd8*/ 	.word	0x00000000
        /*0ddc*/ 	.word	0x00000000
        /*0de0*/ 	.short	0x010a
        /*0de2*/ 	.byte	0xff
	.zero		1


	//   ....[204]....
        /*0de4*/ 	.word	0x0000a4c0
        /*0de8*/ 	.word	0x00000000
        /*0dec*/ 	.word	0x00000000
        /*0df0*/ 	.short	0x010a
        /*0df2*/ 	.byte	0xff
	.zero		1


	//   ....[205]....
        /*0df4*/ 	.word	0x0000a520
        /*0df8*/ 	.word	0x00000000
        /*0dfc*/ 	.word	0x00000000
        /*0e00*/ 	.short	0x010a
        /*0e02*/ 	.byte	0xff
	.zero		1


	//   ....[206]....
        /*0e04*/ 	.word	0x0000a580
        /*0e08*/ 	.word	0x00000000
        /*0e0c*/ 	.word	0x00000000
        /*0e10*/ 	.short	0x010a
        /*0e12*/ 	.byte	0xff
	.zero		1


	//   ....[207]....
        /*0e14*/ 	.word	0x0000a5e0
        /*0e18*/ 	.word	0x00000000
        /*0e1c*/ 	.word	0x00000000
        /*0e20*/ 	.short	0x010a
        /*0e22*/ 	.byte	0xff
	.zero		1


	//   ....[208]....
        /*0e24*/ 	.word	0x0000a640
        /*0e28*/ 	.word	0x00000000
        /*0e2c*/ 	.word	0x00000000
        /*0e30*/ 	.short	0x010a
        /*0e32*/ 	.byte	0xff
	.zero		1


	//   ....[209]....
        /*0e34*/ 	.word	0x0000a6a0
        /*0e38*/ 	.word	0x00000000
        /*0e3c*/ 	.word	0x00000000
        /*0e40*/ 	.short	0x010a
        /*0e42*/ 	.byte	0xff
	.zero		1


	//   ....[210]....
        /*0e44*/ 	.word	0x0000a6f0
        /*0e48*/ 	.word	0x00000002
        /*0e4c*/ 	.word	0x00000250
        /*0e50*/ 	.short	0x010a
        /*0e52*/ 	.byte	0xff
	.zero		1


	//   ....[211]....
        /*0e54*/ 	.word	0x0000a750
        /*0e58*/ 	.word	0x00000002
        /*0e5c*/ 	.word	0x00000200
        /*0e60*/ 	.short	0x010a
        /*0e62*/ 	.byte	0xff
	.zero		1


	//   ....[212]....
        /*0e64*/ 	.word	0x0000a7a0
        /*0e68*/ 	.word	0x00000002
        /*0e6c*/ 	.word	0x000001f0
        /*0e70*/ 	.short	0x010a
        /*0e72*/ 	.byte	0xff
	.zero		1


	//   ....[213]....
        /*0e74*/ 	.word	0x0000a800
        /*0e78*/ 	.word	0x00000000
        /*0e7c*/ 	.word	0x00000200
        /*0e80*/ 	.short	0x010a
        /*0e82*/ 	.byte	0xff
	.zero		1


	//   ....[214]....
        /*0e84*/ 	.word	0x0000a860
        /*0e88*/ 	.word	0x00000005
        /*0e8c*/ 	.word	0x00000008
        /*0e90*/ 	.short	0x010a
        /*0e92*/ 	.byte	0xff
	.zero		1


	//   ....[215]....
        /*0e94*/ 	.word	0x0000a940
        /*0e98*/ 	.word	0x00000000
        /*0e9c*/ 	.word	0x00000008
        /*0ea0*/ 	.short	0x010a
        /*0ea2*/ 	.byte	0xff
	.zero		1


	//   ....[216]....
        /*0ea4*/ 	.word	0x0000a990
        /*0ea8*/ 	.word	0x00000000
        /*0eac*/ 	.word	0x000001f0
        /*0eb0*/ 	.short	0x010a
        /*0eb2*/ 	.byte	0xff
	.zero		1


	//   ....[217]....
        /*0eb4*/ 	.word	0x0000a9f0
        /*0eb8*/ 	.word	0x00000000
        /*0ebc*/ 	.word	0x00000230
        /*0ec0*/ 	.short	0x010a
        /*0ec2*/ 	.byte	0xff
	.zero		1


	//   ....[218]....
        /*0ec4*/ 	.word	0x0000aa50
        /*0ec8*/ 	.word	0x00000000
        /*0ecc*/ 	.word	0x00000000
        /*0ed0*/ 	.short	0x010a
        /*0ed2*/ 	.byte	0xff
	.zero		1


	//   ....[219]....
        /*0ed4*/ 	.word	0x0000aab0
        /*0ed8*/ 	.word	0x00000000
        /*0edc*/ 	.word	0x00000000
        /*0ee0*/ 	.short	0x010a
        /*0ee2*/ 	.byte	0xff
	.zero		1


	//   ....[220]....
        /*0ee4*/ 	.word	0x0000ab10
        /*0ee8*/ 	.word	0x00000000
        /*0eec*/ 	.word	0x00000000
        /*0ef0*/ 	.short	0x010a
        /*0ef2*/ 	.byte	0xff
	.zero		1


	//   ....[221]....
        /*0ef4*/ 	.word	0x0000ab70
        /*0ef8*/ 	.word	0x00000000
        /*0efc*/ 	.word	0x00000000
        /*0f00*/ 	.short	0x010a
        /*0f02*/ 	.byte	0xff
	.zero		1


	//   ....[222]....
        /*0f04*/ 	.word	0x0000abd0
        /*0f08*/ 	.word	0x00000000
        /*0f0c*/ 	.word	0x00000270
        /*0f10*/ 	.short	0x010a
        /*0f12*/ 	.byte	0xff
	.zero		1


	//   ....[223]....
        /*0f14*/ 	.word	0x0000ac20
        /*0f18*/ 	.word	0x0000000c
        /*0f1c*/ 	.word	0x000001f0
        /*0f20*/ 	.short	0x010a
        /*0f22*/ 	.byte	0xff
	.zero		1


	//   ....[224]....
        /*0f24*/ 	.word	0x0000ac80
        /*0f28*/ 	.word	0x00000000
        /*0f2c*/ 	.word	0x000001e8
        /*0f30*/ 	.short	0x010a
        /*0f32*/ 	.byte	0xff
	.zero		1


	//   ....[225]....
        /*0f34*/ 	.word	0x0000ace0
        /*0f38*/ 	.word	0x00000000
        /*0f3c*/ 	.word	0x000001c0
        /*0f40*/ 	.short	0x010a
        /*0f42*/ 	.byte	0xff
	.zero		1


	//   ....[226]....
        /*0f44*/ 	.word	0x0000ad40
        /*0f48*/ 	.word	0x00000000
        /*0f4c*/ 	.word	0x000001c8
        /*0f50*/ 	.short	0x010a
        /*0f52*/ 	.byte	0xff
	.zero		1


	//   ....[227]....
        /*0f54*/ 	.word	0x0000ada0
        /*0f58*/ 	.word	0x00000000
        /*0f5c*/ 	.word	0x000001d0
        /*0f60*/ 	.short	0x010a
        /*0f62*/ 	.byte	0xff
	.zero		1


	//   ....[228]....
        /*0f64*/ 	.word	0x0000ae00
        /*0f68*/ 	.word	0x00000000
        /*0f6c*/ 	.word	0x000001d8
        /*0f70*/ 	.short	0x010a
        /*0f72*/ 	.byte	0xff
	.zero		1


	//   ....[229]....
        /*0f74*/ 	.word	0x0000ae60
        /*0f78*/ 	.word	0x00000000
        /*0f7c*/ 	.word	0x000001c0
        /*0f80*/ 	.short	0x010a
        /*0f82*/ 	.byte	0xff
	.zero		1


	//   ....[230]....
        /*0f84*/ 	.word	0x0000aec0
        /*0f88*/ 	.word	0x00000000
        /*0f8c*/ 	.word	0x000001c8
        /*0f90*/ 	.short	0x010a
        /*0f92*/ 	.byte	0xff
	.zero		1


	//   ....[231]....
        /*0f94*/ 	.word	0x0000af20
        /*0f98*/ 	.word	0x00000000
        /*0f9c*/ 	.word	0x000001d0
        /*0fa0*/ 	.short	0x010a
        /*0fa2*/ 	.byte	0xff
	.zero		1


	//   ....[232]....
        /*0fa4*/ 	.word	0x0000af70
        /*0fa8*/ 	.word	0x00000003
        /*0fac*/ 	.word	0x000001f0
        /*0fb0*/ 	.short	0x010a
        /*0fb2*/ 	.byte	0xff
	.zero		1


	//   ....[233]....
        /*0fb4*/ 	.word	0x0000afd0
        /*0fb8*/ 	.word	0x00000002
        /*0fbc*/ 	.word	0x000001a0
        /*0fc0*/ 	.short	0x010a
        /*0fc2*/ 	.byte	0xff
	.zero		1


	//   ....[234]....
        /*0fc4*/ 	.word	0x0000b020
        /*0fc8*/ 	.word	0x00000036
        /*0fcc*/ 	.word	0x00000210
        /*0fd0*/ 	.short	0x010a
        /*0fd2*/ 	.byte	0xff
	.zero		1


	//   ....[235]....
        /*0fd4*/ 	.word	0x0000b070
        /*0fd8*/ 	.word	0x00000002
        /*0fdc*/ 	.word	0x000001a0
        /*0fe0*/ 	.short	0x010a
        /*0fe2*/ 	.byte	0xff
	.zero		1


	//   ....[236]....
        /*0fe4*/ 	.word	0x0000b0c0
        /*0fe8*/ 	.word	0x00000002
        /*0fec*/ 	.word	0x000001a0
        /*0ff0*/ 	.short	0x010a
        /*0ff2*/ 	.byte	0xff
	.zero		1


	//   ....[237]....
        /*0ff4*/ 	.word	0x0000b110
        /*0ff8*/ 	.word	0x00000003
        /*0ffc*/ 	.word	0x000001a0
        /*1000*/ 	.short	0x010a
        /*1002*/ 	.byte	0xff
	.zero		1


	//----- nvinfo : EIATTR_NUM_MBARRIERS
	.align		4
.L_47:
        /*1004*/ 	.byte	0x03, 0x38
        /*1006*/ 	.short	0x004f


	//----- nvinfo : EIATTR_EXIT_INSTR_OFFSETS
	.align		4
        /*1008*/ 	.byte	0x04, 0x1c
        /*100a*/ 	.short	(.L_49 - .L_48)


	//   ....[0]....
.L_48:
        /*100c*/ 	.word	0x00003ab0


	//   ....[1]....
        /*1010*/ 	.word	0x00003fa0


	//   ....[2]....
        /*1014*/ 	.word	0x00004000


	//   ....[3]....
        /*1018*/ 	.word	0x000052a0


	//   ....[4]....
        /*101c*/ 	.word	0x00006590


	//   ....[5]....
        /*1020*/ 	.word	0x000065d0


	//   ....[6]....
        /*1024*/ 	.word	0x00009b10


	//   ....[7]....
        /*1028*/ 	.word	0x00009b80


	//   ....[8]....
        /*102c*/ 	.word	0x00009bb0


	//   ....[9]....
        /*1030*/ 	.word	0x00009c20


	//----- nvinfo : EIATTR_MAX_THREADS
	.align		4
.L_49:
        /*1034*/ 	.byte	0x04, 0x05
        /*1036*/ 	.short	(.L_51 - .L_50)
.L_50:
        /*1038*/ 	.word	0x00000100
        /*103c*/ 	.word	0x00000001
        /*1040*/ 	.word	0x00000001


	//----- nvinfo : EIATTR_CRS_STACK_SIZE
	.align		4
.L_51:
        /*1044*/ 	.byte	0x04, 0x1e
        /*1046*/ 	.short	(.L_53 - .L_52)
.L_52:
        /*1048*/ 	.word	0x00000000


	//----- nvinfo : EIATTR_CBANK_PARAM_SIZE
	.align		4
.L_53:
        /*104c*/ 	.byte	0x03, 0x19
        /*104e*/ 	.short	0x0800


	//----- nvinfo : EIATTR_PARAM_CBANK
	.align		4
        /*1050*/ 	.byte	0x04, 0x0a
        /*1052*/ 	.short	(.L_55 - .L_54)
	.align		4
.L_54:
        /*1054*/ 	.word	index@(.nv.constant0._ZN7cutlass13device_kernelINS_4gemm6kernel13GemmUniversalIN4cute5tupleIJiiiiEEENS1_10collective13CollectiveMmaINS1_35MainloopSm100TmaUmmaWarpSpecializedILi26ELi2ELi4ENS5_IJNS4_1CILi2EEENSA_ILi4EEENSA_ILi1EEEEEEEENS5_IJNSA_ILi128EEESG_NSA_ILi32EEEEEENS_6half_tENS5_IJlSD_lEEESJ_SK_NS4_8TiledMMAINS4_8MMA_AtomIJNS4_26SM100_MMA_F16BF16_2x1SM_SSISJ_SJ_fLi128ELi128ELNS4_4UMMA5MajorE0ELSP_0ELNSO_7ScaleInE0ELSQ_0EEEEEENS4_6LayoutINS5_IJSD_SD_SD_EEENS5_IJNSA_ILi0EEESV_SV_EEEEENS5_IJNS4_10UnderscoreESY_SY_EEEEENS4_28SM100_TMA_2SM_LOAD_MULTICASTENS4_14ComposedLayoutINS4_7SwizzleILi2ELi4ELi3EEENS4_18smem_ptr_flag_bitsILi16EEENST_INS5_IJNSA_ILi8EEESH_EEENS5_IJSH_SD_EEEEEEEvNS4_8identityENS4_18SM100_TMA_2SM_LOADES1B_vS1C_EENS_8epilogue10collective18CollectiveEpilogueINS1F_23Sm100TmaWarpSpecializedILi4ELi2ELi16ELb1ELb0EEEJNS5_IJNSA_ILi64EEESG_SH_EEENS5_IJNST_IS1K_SD_EENST_INS5_IJNSA_ILi16EEESB_EEENS5_IJSD_S1K_EEEEEEEESJ_SK_SJ_SK_NS1F_6fusion15FusionCallbacksIS1J_NS1S_17LinearCombinationISJ_fSJ_fLNS_15FloatRoundStyleE2EEES1L_S1R_JEEENS4_5SM1004TMEM4LOAD26SM100_TMEM_LOAD_32dp32b16xENS4_13SM90_TMA_LOADENS12_INS13_ILi1ELi4ELi3EEES16_NST_INS5_IJS17_S1N_EEENS5_IJS1N_SD_EEEEEEENS4_39AutoVectorizingCopyWithAssumedAlignmentILi128EEENS4_14SM90_TMA_STOREES27_S29_S29_EEEvvEEEEvNT_6ParamsE)
        /*1058*/ 	.short	0x0380
        /*105a*/ 	.short	0x0800


	//----- nvinfo : EIATTR_SW_WAR
	.align		4
.L_55:
        /*105c*/ 	.byte	0x04, 0x36
        /*105e*/ 	.short	(.L_57 - .L_56)
.L_56:
        /*1060*/ 	.word	0x00000008
.L_57:


//--------------------- .nv.callgraph             --------------------------
	.section	.nv.callgraph,"",@"SHT_CUDA_CALLGRAPH"
	.align	4
	.sectionentsize	8
	.align		4
        /*0000*/ 	.word	0x00000000
	.align		4
        /*0004*/ 	.word	0xffffffff
	.align		4
        /*0008*/ 	.word	index@(_ZN7cutlass13device_kernelINS_4gemm6kernel13GemmUniversalIN4cute5tupleIJiiiiEEENS1_10collective13CollectiveMmaINS1_35MainloopSm100TmaUmmaWarpSpecializedILi26ELi2ELi4ENS5_IJNS4_1CILi2EEENSA_ILi4EEENSA_ILi1EEEEEEEENS5_IJNSA_ILi128EEESG_NSA_ILi32EEEEEENS_6half_tENS5_IJlSD_lEEESJ_SK_NS4_8TiledMMAINS4_8MMA_AtomIJNS4_26SM100_MMA_F16BF16_2x1SM_SSISJ_SJ_fLi128ELi128ELNS4_4UMMA5MajorE0ELSP_0ELNSO_7ScaleInE0ELSQ_0EEEEEENS4_6LayoutINS5_IJSD_SD_SD_EEENS5_IJNSA_ILi0EEESV_SV_EEEEENS5_IJNS4_10UnderscoreESY_SY_EEEEENS4_28SM100_TMA_2SM_LOAD_MULTICASTENS4_14ComposedLayoutINS4_7SwizzleILi2ELi4ELi3EEENS4_18smem_ptr_flag_bitsILi16EEENST_INS5_IJNSA_ILi8EEESH_EEENS5_IJSH_SD_EEEEEEEvNS4_8identityENS4_18SM100_TMA_2SM_LOADES1B_vS1C_EENS_8epilogue10collective18CollectiveEpilogueINS1F_23Sm100TmaWarpSpecializedILi4ELi2ELi16ELb1ELb0EEEJNS5_IJNSA_ILi64EEESG_SH_EEENS5_IJNST_IS1K_SD_EENST_INS5_IJNSA_ILi16EEESB_EEENS5_IJSD_S1K_EEEEEEEESJ_SK_SJ_SK_NS1F_6fusion15FusionCallbacksIS1J_NS1S_17LinearCombinationISJ_fSJ_fLNS_15FloatRoundStyleE2EEES1L_S1R_JEEENS4_5SM1004TMEM4LOAD26SM100_TMEM_LOAD_32dp32b16xENS4_13SM90_TMA_LOADENS12_INS13_ILi1ELi4ELi3EEES16_NST_INS5_IJS17_S1N_EEENS5_IJS1N_SD_EEEEEEENS4_39AutoVectorizingCopyWithAssumedAlignmentILi128EEENS4_14SM90_TMA_STOREES27_S29_S29_EEEvvEEEEvNT_6ParamsE)
	.align		4
        /*000c*/ 	.word	index@(__assertfail)
	.align		4
        /*0010*/ 	.word	0x00000000
	.align		4
        /*0014*/ 	.word	0xfffffffe
	.align		4
        /*0018*/ 	.word	0x00000000
	.align		4
        /*001c*/ 	.word	0xfffffffd
	.align		4
        /*0020*/ 	.word	0x00000000
	.align		4
        /*0024*/ 	.word	0xfffffffc


//--------------------- .nv.constant4             --------------------------
	.section	.nv.constant4,"a",@progbits
	.align	8
	.align		8
.nv.constant4:
        /*0000*/ 	.dword	__assertfail
	.align		8
        /*0008*/ 	.dword	__unnamed_1
	.align		8
        /*0010*/ 	.dword	__unnamed_2
	.align		8
        /*0018*/ 	.dword	_ZN40_INTERNAL_ece6a47c_4_k_cu_922cd648_295524cuda3std3__45__cpo5beginE
	.align		8
        /*0020*/ 	.dword	_ZN40_INTERNAL_ece6a47c_4_k_cu_922cd648_295524cuda3std3__45__cpo3endE
	.align		8
        /*0028*/ 	.dword	_ZN40_INTERNAL_ece6a47c_4_k_cu_922cd648_295524cuda3std3__45__cpo6cbeginE
	.align		8
        /*0030*/ 	.dword	_ZN40_INTERNAL_ece6a47c_4_k_cu_922cd648_295524cuda3std3__45__cpo4cendE
	.align		8
        /*0038*/ 	.dword	_ZN40_INTERNAL_ece6a47c_4_k_cu_922cd648_295524cuda3std3__442_GLOBAL__N__ece6a47c_4_k_cu_922cd648_295526ignoreE
	.align		8
        /*0040*/ 	.dword	_ZN40_INTERNAL_ece6a47c_4_k_cu_922cd648_295524cuda3std3__419piecewise_constructE
	.align		8
        /*0048*/ 	.dword	_ZN40_INTERNAL_ece6a47c_4_k_cu_922cd648_295524cuda3std3__48in_placeE
	.align		8
        /*0050*/ 	.dword	_ZN40_INTERNAL_ece6a47c_4_k_cu_922cd648_295524cuda3std6ranges3__45__cpo4swapE
	.align		8
        /*0058*/ 	.dword	_ZN40_INTERNAL_ece6a47c_4_k_cu_922cd648_295524cuda3std6ranges3__45__cpo9iter_moveE
	.align		8
        /*0060*/ 	.dword	_ZN40_INTERNAL_ece6a47c_4_k_cu_922cd648_295524cute7productE
	.align		8
        /*0068*/ 	.dword	_ZN40_INTERNAL_ece6a47c_4_k_cu_922cd648_295524cute1_E
	.align		8
        /*0070*/ 	.dword	$str$25
	.align		8
        /*0078*/ 	.dword	$str$26
	.align		8
        /*0080*/ 	.dword	$str$27
	.align		8
        /*0088*/ 	.dword	$str$28


//--------------------- .text._ZN7cutlass13device_kernelINS_4gemm6kernel13GemmUniversalIN4cute5tupleIJiiiiEEENS1_10collective13CollectiveMmaINS1_35MainloopSm100TmaUmmaWarpSpecializedILi26ELi2ELi4ENS5_IJNS4_1CILi2EEENSA_ILi4EEENSA_ILi1EEEEEEEENS5_IJNSA_ILi128EEESG_NSA_ILi32EEEEEENS_6half_tENS5_IJlSD_lEEESJ_SK_NS4_8TiledMMAINS4_8MMA_AtomIJNS4_26SM100_MMA_F16BF16_2x1SM_SSISJ_SJ_fLi128ELi128ELNS4_4UMMA5MajorE0ELSP_0ELNSO_7ScaleInE0ELSQ_0EEEEEENS4_6LayoutINS5_IJSD_SD_SD_EEENS5_IJNSA_ILi0EEESV_SV_EEEEENS5_IJNS4_10UnderscoreESY_SY_EEEEENS4_28SM100_TMA_2SM_LOAD_MULTICASTENS4_14ComposedLayoutINS4_7SwizzleILi2ELi4ELi3EEENS4_18smem_ptr_flag_bitsILi16EEENST_INS5_IJNSA_ILi8EEESH_EEENS5_IJSH_SD_EEEEEEEvNS4_8identityENS4_18SM100_TMA_2SM_LOADES1B_vS1C_EENS_8epilogue10collective18CollectiveEpilogueINS1F_23Sm100TmaWarpSpecializedILi4ELi2ELi16ELb1ELb0EEEJNS5_IJNSA_ILi64EEESG_SH_EEENS5_IJNST_IS1K_SD_EENST_INS5_IJNSA_ILi16EEESB_EEENS5_IJSD_S1K_EEEEEEEESJ_SK_SJ_SK_NS1F_6fusion15FusionCallbacksIS1J_NS1S_17LinearCombinationISJ_fSJ_fLNS_15FloatRoundStyleE2EEES1L_S1R_JEEENS4_5SM1004TMEM4LOAD26SM100_TMEM_LOAD_32dp32b16xENS4_13SM90_TMA_LOADENS12_INS13_ILi1ELi4ELi3EEES16_NST_INS5_IJS17_S1N_EEENS5_IJS1N_SD_EEEEEEENS4_39AutoVectorizingCopyWithAssumedAlignmentILi128EEENS4_14SM90_TMA_STOREES27_S29_S29_EEEvvEEEEvNT_6ParamsE --------------------------
	.section	.text._ZN7cutlass13device_kernelINS_4gemm6kernel13GemmUniversalIN4cute5tupleIJiiiiEEENS1_10collective13CollectiveMmaINS1_35MainloopSm100TmaUmmaWarpSpecializedILi26ELi2ELi4ENS5_IJNS4_1CILi2EEENSA_ILi4EEENSA_ILi1EEEEEEEENS5_IJNSA_ILi128EEESG_NSA_ILi32EEEEEENS_6half_tENS5_IJlSD_lEEESJ_SK_NS4_8TiledMMAINS4_8MMA_AtomIJNS4_26SM100_MMA_F16BF16_2x1SM_SSISJ_SJ_fLi128ELi128ELNS4_4UMMA5MajorE0ELSP_0ELNSO_7ScaleInE0ELSQ_0EEEEEENS4_6LayoutINS5_IJSD_SD_SD_EEENS5_IJNSA_ILi0EEESV_SV_EEEEENS5_IJNS4_10UnderscoreESY_SY_EEEEENS4_28SM100_TMA_2SM_LOAD_MULTICASTENS4_14ComposedLayoutINS4_7SwizzleILi2ELi4ELi3EEENS4_18smem_ptr_flag_bitsILi16EEENST_INS5_IJNSA_ILi8EEESH_EEENS5_IJSH_SD_EEEEEEEvNS4_8identityENS4_18SM100_TMA_2SM_LOADES1B_vS1C_EENS_8epilogue10collective18CollectiveEpilogueINS1F_23Sm100TmaWarpSpecializedILi4ELi2ELi16ELb1ELb0EEEJNS5_IJNSA_ILi64EEESG_SH_EEENS5_IJNST_IS1K_SD_EENST_INS5_IJNSA_ILi16EEESB_EEENS5_IJSD_S1K_EEEEEEEESJ_SK_SJ_SK_NS1F_6fusion15FusionCallbacksIS1J_NS1S_17LinearCombinationISJ_fSJ_fLNS_15FloatRoundStyleE2EEES1L_S1R_JEEENS4_5SM1004TMEM4LOAD26SM100_TMEM_LOAD_32dp32b16xENS4_13SM90_TMA_LOADENS12_INS13_ILi1ELi4ELi3EEES16_NST_INS5_IJS17_S1N_EEENS5_IJS1N_SD_EEEEEEENS4_39AutoVectorizingCopyWithAssumedAlignmentILi128EEENS4_14SM90_TMA_STOREES27_S29_S29_EEEvvEEEEvNT_6ParamsE,"ax",@progbits
	.align	128
.text._ZN7cutlass13device_kernelINS_4gemm6kernel13GemmUniversalIN4cute5tupleIJiiiiEEENS1_10collective13CollectiveMmaINS1_35MainloopSm100TmaUmmaWarpSpecializedILi26ELi2ELi4ENS5_IJNS4_1CILi2EEENSA_ILi4EEENSA_ILi1EEEEEEEENS5_IJNSA_ILi128EEESG_NSA_ILi32EEEEEENS_6half_tENS5_IJlSD_lEEESJ_SK_NS4_8TiledMMAINS4_8MMA_AtomIJNS4_26SM100_MMA_F16BF16_2x1SM_SSISJ_SJ_fLi128ELi128ELNS4_4UMMA5MajorE0ELSP_0ELNSO_7ScaleInE0ELSQ_0EEEEEENS4_6LayoutINS5_IJSD_SD_SD_EEENS5_IJNSA_ILi0EEESV_SV_EEEEENS5_IJNS4_10UnderscoreESY_SY_EEEEENS4_28SM100_TMA_2SM_LOAD_MULTICASTENS4_14ComposedLayoutINS4_7SwizzleILi2ELi4ELi3EEENS4_18smem_ptr_flag_bitsILi16EEENST_INS5_IJNSA_ILi8EEESH_EEENS5_IJSH_SD_EEEEEEEvNS4_8identityENS4_18SM100_TMA_2SM_LOADES1B_vS1C_EENS_8epilogue10collective18CollectiveEpilogueINS1F_23Sm100TmaWarpSpecializedILi4ELi2ELi16ELb1ELb0EEEJNS5_IJNSA_ILi64EEESG_SH_EEENS5_IJNST_IS1K_SD_EENST_INS5_IJNSA_ILi16EEESB_EEENS5_IJSD_S1K_EEEEEEEESJ_SK_SJ_SK_NS1F_6fusion15FusionCallbacksIS1J_NS1S_17LinearCombinationISJ_fSJ_fLNS_15FloatRoundStyleE2EEES1L_S1R_JEEENS4_5SM1004TMEM4LOAD26SM100_TMEM_LOAD_32dp32b16xENS4_13SM90_TMA_LOADENS12_INS13_ILi1ELi4ELi3EEES16_NST_INS5_IJS17_S1N_EEENS5_IJS1N_SD_EEEEEEENS4_39AutoVectorizingCopyWithAssumedAlignmentILi128EEENS4_14SM90_TMA_STOREES27_S29_S29_EEEvvEEEEvNT_6ParamsE:
        .type           _ZN7cutlass13device_kernelINS_4gemm6kernel13GemmUniversalIN4cute5tupleIJiiiiEEENS1_10collective13CollectiveMmaINS1_35MainloopSm100TmaUmmaWarpSpecializedILi26ELi2ELi4ENS5_IJNS4_1CILi2EEENSA_ILi4EEENSA_ILi1EEEEEEEENS5_IJNSA_ILi128EEESG_NSA_ILi32EEEEEENS_6half_tENS5_IJlSD_lEEESJ_SK_NS4_8TiledMMAINS4_8MMA_AtomIJNS4_26SM100_MMA_F16BF16_2x1SM_SSISJ_SJ_fLi128ELi128ELNS4_4UMMA5MajorE0ELSP_0ELNSO_7ScaleInE0ELSQ_0EEEEEENS4_6LayoutINS5_IJSD_SD_SD_EEENS5_IJNSA_ILi0EEESV_SV_EEEEENS5_IJNS4_10UnderscoreESY_SY_EEEEENS4_28SM100_TMA_2SM_LOAD_MULTICASTENS4_14ComposedLayoutINS4_7SwizzleILi2ELi4ELi3EEENS4_18smem_ptr_flag_bitsILi16EEENST_INS5_IJNSA_ILi8EEESH_EEENS5_IJSH_SD_EEEEEEEvNS4_8identityENS4_18SM100_TMA_2SM_LOADES1B_vS1C_EENS_8epilogue10collective18CollectiveEpilogueINS1F_23Sm100TmaWarpSpecializedILi4ELi2ELi16ELb1ELb0EEEJNS5_IJNSA_ILi64EEESG_SH_EEENS5_IJNST_IS1K_SD_EENST_INS5_IJNSA_ILi16EEESB_EEENS5_IJSD_S1K_EEEEEEEESJ_SK_SJ_SK_NS1F_6fusion15FusionCallbacksIS1J_NS1S_17LinearCombinationISJ_fSJ_fLNS_15FloatRoundStyleE2EEES1L_S1R_JEEENS4_5SM1004TMEM4LOAD26SM100_TMEM_LOAD_32dp32b16xENS4_13SM90_TMA_LOADENS12_INS13_ILi1ELi4ELi3EEES16_NST_INS5_IJS17_S1N_EEENS5_IJS1N_SD_EEEEEEENS4_39AutoVectorizingCopyWithAssumedAlignmentILi128EEENS4_14SM90_TMA_STOREES27_S29_S29_EEEvvEEEEvNT_6ParamsE,@function
        .size           _ZN7cutlass13device_kernelINS_4gemm6kernel13GemmUniversalIN4cute5tupleIJiiiiEEENS1_10collective13CollectiveMmaINS1_35MainloopSm100TmaUmmaWarpSpecializedILi26ELi2ELi4ENS5_IJNS4_1CILi2EEENSA_ILi4EEENSA_ILi1EEEEEEEENS5_IJNSA_ILi128EEESG_NSA_ILi32EEEEEENS_6half_tENS5_IJlSD_lEEESJ_SK_NS4_8TiledMMAINS4_8MMA_AtomIJNS4_26SM100_MMA_F16BF16_2x1SM_SSISJ_SJ_fLi128ELi128ELNS4_4UMMA5MajorE0ELSP_0ELNSO_7ScaleInE0ELSQ_0EEEEEENS4_6LayoutINS5_IJSD_SD_SD_EEENS5_IJNSA_ILi0EEESV_SV_EEEEENS5_IJNS4_10UnderscoreESY_SY_EEEEENS4_28SM100_TMA_2SM_LOAD_MULTICASTENS4_14ComposedLayoutINS4_7SwizzleILi2ELi4ELi3EEENS4_18smem_ptr_flag_bitsILi16EEENST_INS5_IJNSA_ILi8EEESH_EEENS5_IJSH_SD_EEEEEEEvNS4_8identityENS4_18SM100_TMA_2SM_LOADES1B_vS1C_EENS_8epilogue10collective18CollectiveEpilogueINS1F_23Sm100TmaWarpSpecializedILi4ELi2ELi16ELb1ELb0EEEJNS5_IJNSA_ILi64EEESG_SH_EEENS5_IJNST_IS1K_SD_EENST_INS5_IJNSA_ILi16EEESB_EEENS5_IJSD_S1K_EEEEEEEESJ_SK_SJ_SK_NS1F_6fusion15FusionCallbacksIS1J_NS1S_17LinearCombinationISJ_fSJ_fLNS_15FloatRoundStyleE2EEES1L_S1R_JEEENS4_5SM1004TMEM4LOAD26SM100_TMEM_LOAD_32dp32b16xENS4_13SM90_TMA_LOADENS12_INS13_ILi1ELi4ELi3EEES16_NST_INS5_IJS17_S1N_EEENS5_IJS1N_SD_EEEEEEENS4_39AutoVectorizingCopyWithAssumedAlignmentILi128EEENS4_14SM90_TMA_STOREES27_S29_S29_EEEvvEEEEvNT_6ParamsE,(.L_x_264 - _ZN7cutlass13device_kernelINS_4gemm6kernel13GemmUniversalIN4cute5tupleIJiiiiEEENS1_10collective13CollectiveMmaINS1_35MainloopSm100TmaUmmaWarpSpecializedILi26ELi2ELi4ENS5_IJNS4_1CILi2EEENSA_ILi4EEENSA_ILi1EEEEEEEENS5_IJNSA_ILi128EEESG_NSA_ILi32EEEEEENS_6half_tENS5_IJlSD_lEEESJ_SK_NS4_8TiledMMAINS4_8MMA_AtomIJNS4_26SM100_MMA_F16BF16_2x1SM_SSISJ_SJ_fLi128ELi128ELNS4_4UMMA5MajorE0ELSP_0ELNSO_7ScaleInE0ELSQ_0EEEEEENS4_6LayoutINS5_IJSD_SD_SD_EEENS5_IJNSA_ILi0EEESV_SV_EEEEENS5_IJNS4_10UnderscoreESY_SY_EEEEENS4_28SM100_TMA_2SM_LOAD_MULTICASTENS4_14ComposedLayoutINS4_7SwizzleILi2ELi4ELi3EEENS4_18smem_ptr_flag_bitsILi16EEENST_INS5_IJNSA_ILi8EEESH_EEENS5_IJSH_SD_EEEEEEEvNS4_8identityENS4_18SM100_TMA_2SM_LOADES1B_vS1C_EENS_8epilogue10collective18CollectiveEpilogueINS1F_23Sm100TmaWarpSpecializedILi4ELi2ELi16ELb1ELb0EEEJNS5_IJNSA_ILi64EEESG_SH_EEENS5_IJNST_IS1K_SD_EENST_INS5_IJNSA_ILi16EEESB_EEENS5_IJSD_S1K_EEEEEEEESJ_SK_SJ_SK_NS1F_6fusion15FusionCallbacksIS1J_NS1S_17LinearCombinationISJ_fSJ_fLNS_15FloatRoundStyleE2EEES1L_S1R_JEEENS4_5SM1004TMEM4LOAD26SM100_TMEM_LOAD_32dp32b16xENS4_13SM90_TMA_LOADENS12_INS13_ILi1ELi4ELi3EEES16_NST_INS5_IJS17_S1N_EEENS5_IJS1N_SD_EEEEEEENS4_39AutoVectorizingCopyWithAssumedAlignmentILi128EEENS4_14SM90_TMA_STOREES27_S29_S29_EEEvvEEEEvNT_6ParamsE)
        .other          _ZN7cutlass13device_kernelINS_4gemm6kernel13GemmUniversalIN4cute5tupleIJiiiiEEENS1_10collective13CollectiveMmaINS1_35MainloopSm100TmaUmmaWarpSpecializedILi26ELi2ELi4ENS5_IJNS4_1CILi2EEENSA_ILi4EEENSA_ILi1EEEEEEEENS5_IJNSA_ILi128EEESG_NSA_ILi32EEEEEENS_6half_tENS5_IJlSD_lEEESJ_SK_NS4_8TiledMMAINS4_8MMA_AtomIJNS4_26SM100_MMA_F16BF16_2x1SM_SSISJ_SJ_fLi128ELi128ELNS4_4UMMA5MajorE0ELSP_0ELNSO_7ScaleInE0ELSQ_0EEEEEENS4_6LayoutINS5_IJSD_SD_SD_EEENS5_IJNSA_ILi0EEESV_SV_EEEEENS5_IJNS4_10UnderscoreESY_SY_EEEEENS4_28SM100_TMA_2SM_LOAD_MULTICASTENS4_14ComposedLayoutINS4_7SwizzleILi2ELi4ELi3EEENS4_18smem_ptr_flag_bitsILi16EEENST_INS5_IJNSA_ILi8EEESH_EEENS5_IJSH_SD_EEEEEEEvNS4_8identityENS4_18SM100_TMA_2SM_LOADES1B_vS1C_EENS_8epilogue10collective18CollectiveEpilogueINS1F_23Sm100TmaWarpSpecializedILi4ELi2ELi16ELb1ELb0EEEJNS5_IJNSA_ILi64EEESG_SH_EEENS5_IJNST_IS1K_SD_EENST_INS5_IJNSA_ILi16EEESB_EEENS5_IJSD_S1K_EEEEEEEESJ_SK_SJ_SK_NS1F_6fusion15FusionCallbacksIS1J_NS1S_17LinearCombinationISJ_fSJ_fLNS_15FloatRoundStyleE2EEES1L_S1R_JEEENS4_5SM1004TMEM4LOAD26SM100_TMEM_LOAD_32dp32b16xENS4_13SM90_TMA_LOADENS12_INS13_ILi1ELi4ELi3EEES16_NST_INS5_IJS17_S1N_EEENS5_IJS1N_SD_EEEEEEENS4_39AutoVectorizingCopyWithAssumedAlignmentILi128EEENS4_14SM90_TMA_STOREES27_S29_S29_EEEvvEEEEvNT_6ParamsE,@"STO_CUDA_ENTRY STV_DEFAULT"
_ZN7cutlass13device_kernelINS_4gemm6kernel13GemmUniversalIN4cute5tupleIJiiiiEEENS1_10collective13CollectiveMmaINS1_35MainloopSm100TmaUmmaWarpSpecializedILi26ELi2ELi4ENS5_IJNS4_1CILi2EEENSA_ILi4EEENSA_ILi1EEEEEEEENS5_IJNSA_ILi128EEESG_NSA_ILi32EEEEEENS_6half_tENS5_IJlSD_lEEESJ_SK_NS4_8TiledMMAINS4_8MMA_AtomIJNS4_26SM100_MMA_F16BF16_2x1SM_SSISJ_SJ_fLi128ELi128ELNS4_4UMMA5MajorE0ELSP_0ELNSO_7ScaleInE0ELSQ_0EEEEEENS4_6LayoutINS5_IJSD_SD_SD_EEENS5_IJNSA_ILi0EEESV_SV_EEEEENS5_IJNS4_10UnderscoreESY_SY_EEEEENS4_28SM100_TMA_2SM_LOAD_MULTICASTENS4_14ComposedLayoutINS4_7SwizzleILi2ELi4ELi3EEENS4_18smem_ptr_flag_bitsILi16EEENST_INS5_IJNSA_ILi8EEESH_EEENS5_IJSH_SD_EEEEEEEvNS4_8identityENS4_18SM100_TMA_2SM_LOADES1B_vS1C_EENS_8epilogue10collective18CollectiveEpilogueINS1F_23Sm100TmaWarpSpecializedILi4ELi2ELi16ELb1ELb0EEEJNS5_IJNSA_ILi64EEESG_SH_EEENS5_IJNST_IS1K_SD_EENST_INS5_IJNSA_ILi16EEESB_EEENS5_IJSD_S1K_EEEEEEEESJ_SK_SJ_SK_NS1F_6fusion15FusionCallbacksIS1J_NS1S_17LinearCombinationISJ_fSJ_fLNS_15FloatRoundStyleE2EEES1L_S1R_JEEENS4_5SM1004TMEM4LOAD26SM100_TMEM_LOAD_32dp32b16xENS4_13SM90_TMA_LOADENS12_INS13_ILi1ELi4ELi3EEES16_NST_INS5_IJS17_S1N_EEENS5_IJS1N_SD_EEEEEEENS4_39AutoVectorizingCopyWithAssumedAlignmentILi128EEENS4_14SM90_TMA_STOREES27_S29_S29_EEEvvEEEEvNT_6ParamsE:
[----:B------:R-:W1:Y:S01]  /*0000*/  LDC R1, c[0x0][0x37c] ;  /* 0x0000df00ff017b82 */ /* 0x000e620000000800 */
[----:B------:R-:W2:Y:S01]  /*0010*/  S2R R61, SR_TID.X ;  /* 0x00000000003d7919 */ /* 0x000ea20000002100 */
[----:B------:R-:W3:Y:S06]  /*0020*/  LDCU.64 UR8, c[0x0][0x890] ;  /* 0x00011200ff0877ac */ /* 0x000eec0008000a00 */
[----:B------:R-:W4:Y:S01]  /*0030*/  S2UR UR47, SR_CgaCtaId ;  /* 0x00000000002f79c3 */ /* 0x000f220000008800 */
[----:B------:R-:W-:Y:S02]  /*0040*/  PRMT R50, RZ, 0x7610, R50 ;  /* 0x00007610ff327816 */ /* 0x000fe40000000032 */
[----:B------:R-:W-:-:S02]  /*0050*/  ELECT P0, URZ, PT ;  /* 0x0000000000ff782f */ /* 0x000fc40003800000 */
[----:B---3--:R-:W-:-:S04]  /*0060*/  ISETP.NE.U32.AND P1, PT, RZ, UR8, PT ;  /* 0x00000008ff007c0c */ /* 0x008fc8000bf25070 */
[----:B------:R-:W-:Y:S01]  /*0070*/  ISETP.NE.AND.EX P2, PT, RZ, UR9, PT, P1 ;  /* 0x00000009ff007c0c */ /* 0x000fe2000bf45310 */
[----:B----4-:R-:W-:Y:S02]  /*0080*/  ULOP3.LUT UR33, UR47, 0x1, URZ, 0xc0, !UPT ;  /* 0x000000012f217892 */ /* 0x010fe4000f8ec0ff */
[----:B------:R-:W-:Y:S01]  /*0090*/  ULOP3.LUT UR34, UR47, 0x1, URZ, 0x3c, !UPT ;  /* 0x000000012f227892 */ /* 0x000fe2000f8e3cff */
[----:B--2---:R-:W-:-:S05]  /*00a0*/  SHF.R.U32.HI R51, RZ, 0x5, R61 ;  /* 0x00000005ff337819 */ /* 0x004fca000001163d */
[----:B------:R-:W2:Y:S02]  /*00b0*/  SHFL.IDX PT, R0, R51, RZ, 0x1f ;  /* 0x00001fff33007589 */ /* 0x000ea400000e0000 */
[----:B--2---:R-:W-:Y:S02]  /*00c0*/  R2UR UR23, R0 ;  /* 0x00000000001772ca */ /* 0x004fe400000e0000 */
[----:B-1----:R-:W-:Y:S05]  /*00d0*/  @P2 BRA `(.L_x_0) ;  /* 0x0000000000302947 */ /* 0x002fea0003800000 */
[----:B------:R-:W1:Y:S02]  /*00e0*/  LDCU.64 UR4, c[0x0][0x888] ;  /* 0x00011100ff0477ac */ /* 0x000e640008000a00 */
[----:B-1----:R-:W-:-:S04]  /*00f0*/  UISETP.NE.U32.AND UP0, UPT, UR4, URZ, UPT ;  /* 0x000000ff0400728c */ /* 0x002fc8000bf05070 */
[----:B------:R-:W-:-:S09]  /*0100*/  UISETP.NE.AND.EX UP0, UPT, UR5, URZ, UPT, UP0 ;  /* 0x000000ff0500728c */ /* 0x000fd2000bf05300 */
[----:B------:R-:W-:Y:S05]  /*0110*/  BRA.U !UP0, `(.L_x_1) ;  /* 0x0000000108147547 */ /* 0x000fea000b800000 */
[----:B------:R-:W1:Y:S01]  /*0120*/  LDC.64 R2, c[0x0][0x888] ;  /* 0x00022200ff027b82 */ /* 0x000e620000000a00 */
[----:B------:R-:W1:Y:S02]  /*0130*/  LDCU.64 UR4, c[0x0][0x358] ;  /* 0x00006b00ff0477ac */ /* 0x000e640008000a00 */
[----:B-1----:R1:W5:Y:S01]  /*0140*/  LDG.E R27, desc[UR4][R2.64] ;  /* 0x00000004021b7981 */ /* 0x002362000c1e1900 */
[----:B------:R-:W-:Y:S01]  /*0150*/  HFMA2 R50, -RZ, RZ, 0, 5.9604644775390625e-08 ;  /* 0x00000001ff327431 */ /* 0x000fe200000001ff */
[----:B------:R-:W-:Y:S05]  /*0160*/  BRA `(.L_x_0) ;  /* 0x00000000000c7947 */ /* 0x000fea0003800000 */
.L_x_1:
[----:B------:R-:W1:Y:S01]  /*0170*/  LDCU UR4, c[0x0][0x880] ;  /* 0x00011000ff0477ac */ /* 0x000e620008000800 */
[----:B------:R-:W-:Y:S01]  /*0180*/  HFMA2 R50, -RZ, RZ, 0, 5.9604644775390625e-08 ;  /* 0x00000001ff327431 */ /* 0x000fe200000001ff */
[----:B-1----:R-:W-:-:S07]  /*0190*/  MOV R27, UR4 ;  /* 0x00000004001b7c02 */ /* 0x002fce0008000f00 */
.L_x_0:
[----:B------:R-:W2:Y:S02]  /*01a0*/  LDCU.64 UR4, c[0x0][0x8b0] ;  /* 0x00011600ff0477ac */ /* 0x000ea40008000a00 */
[----:B--2---:R-:W-:-:S04]  /*01b0*/  UISETP.NE.U32.AND UP0, UPT, UR4, URZ, UPT ;  /* 0x000000ff0400728c */ /* 0x004fc8000bf05070 */
[----:B------:R-:W-:-:S09]  /*01c0*/  UISETP.NE.AND.EX UP0, UPT, UR5, URZ, UPT, UP0 ;  /* 0x000000ff0500728c */ /* 0x000fd2000bf05300 */
[----:B------:R-:W-:Y:S05]  /*01d0*/  BRA.U UP0, `(.L_x_2) ;  /* 0x0000000100287547 */ /* 0x000fea000b800000 */
[----:B------:R-:W2:Y:S02]  /*01e0*/  LDCU.64 UR4, c[0x0][0x8a8] ;  /* 0x00011500ff0477ac */ /* 0x000ea40008000a00 */
[----:B--2---:R-:W-:-:S04]  /*01f0*/  UISETP.NE.U32.AND UP0, UPT, UR4, URZ, UPT ;  /* 0x000000ff0400728c */ /* 0x004fc8000bf05070 */
[----:B------:R-:W-:-:S09]  /*0200*/  UISETP.NE.AND.EX UP0, UPT, UR5, URZ, UPT, UP0 ;  /* 0x000000ff0500728c */ /* 0x000fd2000bf05300 */
[----:B------:R-:W-:Y:S05]  /*0210*/  BRA.U !UP0, `(.L_x_3) ;  /* 0x0000000108107547 */ /* 0x000fea000b800000 */
[----:B------:R-:W2:Y:S01]  /*0220*/  LDC.64 R24, c[0x0][0x8a8] ;  /* 0x00022a00ff187b82 */ /* 0x000ea20000000a00 */
[----:B------:R-:W2:Y:S02]  /*0230*/  LDCU.64 UR4, c[0x0][0x358] ;  /* 0x00006b00ff0477ac */ /* 0x000ea40008000a00 */
[----:B--2---:R2:W5:Y:S01]  /*0240*/  LDG.E R24, desc[UR4][R24.64] ;  /* 0x0000000418187981 */ /* 0x004562000c1e1900 */
[----:B------:R-:W-:Y:S05]  /*0250*/  BRA `(.L_x_2) ;  /* 0x0000000000087947 */ /* 0x000fea0003800000 */
.L_x_3:
[----:B------:R-:W2:Y:S02]  /*0260*/  LDCU UR4, c[0x0][0x8a0] ;  /* 0x00011400ff0477ac */ /* 0x000ea40008000800 */
[----:B--2---:R-:W-:Y:S02]  /*0270*/  MOV R24, UR4 ;  /* 0x0000000400187c02 */ /* 0x004fe40008000f00 */
.L_x_2:
[----:B------:R-:W-:Y:S01]  /*0280*/  IMAD.U32 R0, RZ, RZ, UR23 ;  /* 0x00000017ff007e24 */ /* 0x000fe2000f8e00ff */
[----:B------:R-:W-:Y:S04]  /*0290*/  BSSY.RECONVERGENT B0, `(.L_x_4) ;  /* 0x000000c000007945 */ /* 0x000fe80003800200 */
[C---:B------:R-:W-:Y:S02]  /*02a0*/  ISETP.NE.OR P3, PT, R0.reuse, 0x1, !P0 ;  /* 0x000000010000780c */ /* 0x040fe40004765670 */
[----:B------:R-:W-:-:S11]  /*02b0*/  ISETP.NE.OR P2, PT, R0, 0x3, !P0 ;  /* 0x000000030000780c */ /* 0x000fd60004745670 */
[----:B------:R-:W-:Y:S05]  /*02c0*/  @P3 BRA `(.L_x_5) ;  /* 0x0000000000203947 */ /* 0x000fea0003800000 */
[----:B------:R-:W3:Y:S02]  /*02d0*/  LDCU.64 UR4, c[0x0][0x348] ;  /* 0x00006900ff0477ac */ /* 0x000ee40008000a00 */
[----:B---3--:R-:W-:Y:S02]  /*02e0*/  UIADD3 UR6, UP1, UPT, UR4, 0x80, URZ ;  /* 0x0000008004067890 */ /* 0x008fe4000ff3e0ff */
[----:B------:R-:W-:Y:S02]  /*02f0*/  UIADD3 UR4, UP0, UPT, UR4, 0x180, URZ ;  /* 0x0000018004047890 */ /* 0x000fe4000ff1e0ff */
[----:B------:R-:W-:Y:S02]  /*0300*/  UIADD3.X UR7, UPT, UPT, URZ, UR5, URZ, UP1, !UPT ;  /* 0x00000005ff077290 */ /* 0x000fe40008ffe4ff */
[----:B------:R-:W-:-:S07]  /*0310*/  UIADD3.X UR5, UPT, UPT, URZ, UR5, URZ, UP0, !UPT ;  /* 0x00000005ff057290 */ /* 0x000fce00087fe4ff */
[----:B------:R3:W-:Y:S02]  /*0320*/  UTMACCTL.PF [UR6] ;  /* 0x00000000060079b9 */ /* 0x0007e40008040000 */
[----:B------:R3:W-:Y:S02]  /*0330*/  UTMACCTL.PF [UR4] ;  /* 0x00000000040079b9 */ /* 0x0007e40008040000 */
[----:B---3--:R-:W-:Y:S01]  /*0340*/  NOP ;  /* 0x0000000000007918 */ /* 0x008fe20000000000 */
.L_x_5:
[----:B------:R-:W-:Y:S05]  /*0350*/  BSYNC.RECONVERGENT B0 ;  /* 0x0000000000007941 */ /* 0x000fea0003800200 */
.L_x_4:
[----:B------:R-:W-:Y:S04]  /*0360*/  BSSY.RECONVERGENT B0, `(.L_x_6) ;  /* 0x000000a000007945 */ /* 0x000fe80003800200 */
        /* <DEDUP_REMOVED lines=9> */
.L_x_7:
[----:B------:R-:W-:Y:S05]  /*0400*/  BSYNC.RECONVERGENT B0 ;  /* 0x0000000000007941 */ /* 0x000fea0003800200 */
.L_x_6:
[----:B------:R-:W3:Y:S01]  /*0410*/  LDCU.64 UR4, c[0x0][0x888] ;  /* 0x00011100ff0477ac */ /* 0x000ee20008000a00 */
[----:B------:R-:W-:Y:S01]  /*0420*/  ISETP.NE.AND.EX P1, PT, RZ, UR9, PT, P1 ;  /* 0x00000009ff007c0c */ /* 0x000fe2000bf25310 */
[----:B------:R-:W-:Y:S01]  /*0430*/  UPLOP3.LUT UP4, UPT, UPT, UPT, UPT, 0x80, 0x8 ;  /* 0x000000000008789c */ /* 0x000fe20003f8f070 */
[----:B---3--:R-:W-:-:S04]  /*0440*/  ISETP.NE.U32.AND P2, PT, RZ, UR4, PT ;  /* 0x00000004ff007c0c */ /* 0x008fc8000bf45070 */
[----:B------:R-:W-:-:S13]  /*0450*/  ISETP.NE.AND.EX P2, PT, RZ, UR5, PT, P2 ;  /* 0x00000005ff007c0c */ /* 0x000fda000bf45320 */
[----:B------:R-:W-:Y:S05]  /*0460*/  @P2 BRA P1, `(.L_x_8) ;  /* 0x0000000000282947 */ /* 0x000fea0000800000 */
[----:B------:R-:W-:Y:S01]  /*0470*/  UISETP.NE.U32.AND UP0, UPT, UR8, URZ, UPT ;  /* 0x000000ff0800728c */ /* 0x000fe2000bf05070 */
[----:B-----5:R-:W-:Y:S01]  /*0480*/  FSETP.NEU.AND P1, PT, R27, RZ, PT ;  /* 0x000000ff1b00720b */ /* 0x020fe20003f2d000 */
[----:B------:R-:W-:Y:S02]  /*0490*/  UISETP.NE.U32.AND UP2, UPT, UR4, URZ, UPT ;  /* 0x000000ff0400728c */ /* 0x000fe4000bf45070 */
[----:B------:R-:W-:Y:S02]  /*04a0*/  UISETP.NE.AND.EX UP1, UPT, UR9, URZ, UPT, UP0 ;  /* 0x000000ff0900728c */ /* 0x000fe4000bf25300 */
[----:B------:R-:W-:-:S04]  /*04b0*/  UISETP.NE.AND.EX UP0, UPT, UR5, URZ, UPT, UP2 ;  /* 0x000000ff0500728c */ /* 0x000fc8000bf05320 */
[----:B------:R-:W-:-:S04]  /*04c0*/  USEL UR4, URZ, 0xffffffff, UP0 ;  /* 0xffffffffff047887 */ /* 0x000fc80008000000 */
[----:B------:R-:W-:Y:S01]  /*04d0*/  VOTEU.ANY UP0, P1 ;  /* 0x0000000000ff7886 */ /* 0x000fe20000800100 */
[----:B------:R-:W-:-:S04]  /*04e0*/  @!UP1 USEL UR4, URZ, 0xffffffff, UP0 ;  /* 0xffffffffff049887 */ /* 0x000fc80008000000 */
[----:B------:R-:W-:-:S04]  /*04f0*/  ULOP3.LUT UR4, UR4, 0x1, URZ, 0xc0, !UPT ;  /* 0x0000000104047892 */ /* 0x000fc8000f8ec0ff */
[----:B------:R-:W-:-:S11]  /*0500*/  UISETP.NE.U32.AND UP4, UPT, UR4, 0x1, UPT ;  /* 0x000000010400788c */ /* 0x000fd6000bf85070 */
.L_x_8:
[----:B------:R-:W3:Y:S01]  /*0510*/  SHFL.IDX PT, R0, R51, RZ, 0x1f ;  /* 0x00001fff33007589 */ /* 0x000ee200000e0000 */
[----:B------:R-:W-:-:S04]  /*0520*/  UISETP.NE.AND UP0, UPT, UR23, 0x2, UPT ;  /* 0x000000021700788c */ /* 0x000fc8000bf05270 */
[----:B------:R-:W-:Y:S02]  /*0530*/  UISETP.EQ.AND UP1, UPT, UR33, URZ, !UP0 ;  /* 0x000000ff2100728c */ /* 0x000fe4000c722270 */
[----:B------:R-:W-:-:S04]  /*0540*/  USEL UR46, URZ, 0x1, UP0 ;  /* 0x00000001ff2e7887 */ /* 0x000fc80008000000 */
[----:B------:R-:W-:Y:S02]  /*0550*/  PLOP3.LUT P3, PT, P0, PT, UP1, 0x80, 0x8 ;  /* 0x000000000008781c */ /* 0x000fe4000076f018 */
[----:B---3--:R-:W-:-:S13]  /*0560*/  ISETP.NE.AND P1, PT, R0, RZ, PT ;  /* 0x000000ff0000720c */ /* 0x008fda0003f25270 */
[----:B------:R-:W-:Y:S05]  /*0570*/  @P1 BRA `(.L_x_9) ;  /* 0x0000000400101947 */ /* 0x000fea0003800000 */
[----:B------:R-:W-:Y:S01]  /*0580*/  ELECT P1, URZ, PT ;  /* 0x0000000000ff782f */ /* 0x000fe20003820000 */
[----:B------:R-:W-:-:S12]  /*0590*/  BSSY.RECONVERGENT B0, `(.L_x_9) ;  /* 0x0000042000007945 */ /* 0x000fd80003800200 */
[----:B------:R-:W-:Y:S05]  /*05a0*/  @!P1 BRA `(.L_x_10) ;  /* 0x0000000400009947 */ /* 0x000fea0003800000 */
[----:B------:R-:W-:Y:S01]  /*05b0*/  UMOV UR4, 0x400 ;  /* 0x0000040000047882 */ /* 0x000fe20000000000 */
[----:B------:R-:W-:Y:S01]  /*05c0*/  UMOV UR8, 0x1 ;  /* 0x0000000100087882 */ /* 0x000fe20000000000 */
[----:B------:R-:W-:Y:S01]  /*05d0*/  UMOV UR6, 0x4 ;  /* 0x0000000400067882 */ /* 0x000fe20000000000 */
[----:B------:R-:W-:Y:S02]  /*05e0*/  ULEA UR4, UR47, UR4, 0x18 ;  /* 0x000000042f047291 */ /* 0x000fe4000f8ec0ff */
[----:B------:R-:W-:-:S04]  /*05f0*/  UIADD3 UR8, UPT, UPT, -UR8, 0x100000, URZ ;  /* 0x0010000008087890 */ /* 0x000fc8000fffe1ff */
[----:B------:R-:W-:Y:S02]  /*0600*/  USHF.L.U32 UR9, UR8, 0xb, URZ ;  /* 0x0000000b08097899 */ /* 0x000fe400080006ff */
[----:B------:R-:W-:Y:S02]  /*0610*/  USHF.L.U32 UR8, UR8, 0x1, URZ ;  /* 0x0000000108087899 */ /* 0x000fe400080006ff */
[----:B------:R-:W-:-:S04]  /*0620*/  UIADD3 UR6, UPT, UPT, -UR6, 0x100000, URZ ;  /* 0x0010000006067890 */ /* 0x000fc8000fffe1ff */
[----:B------:R-:W-:Y:S02]  /*0630*/  USHF.L.U32 UR7, UR6, 0xb, URZ ;  /* 0x0000000b06077899 */ /* 0x000fe400080006ff */
[----:B------:R-:W-:Y:S01]  /*0640*/  USHF.L.U32 UR6, UR6, 0x1, URZ ;  /* 0x0000000106067899 */ /* 0x000fe200080006ff */
[----:B------:R-:W3:Y:S03]  /*0650*/  FENCE.VIEW.ASYNC.S ;  /* 0x00000000000073c6 */ /* 0x000ee60000000000 */
[----:B---3--:R3:W4:Y:S08]  /*0660*/  SYNCS.EXCH.64 URZ, [UR4], UR8 ;  /* 0x0000000804ff75b2 */ /* 0x0087300008000100 */
[----:B------:R3:W1:Y:S01]  /*0670*/  SYNCS.EXCH.64 URZ, [UR4+0xd0], UR6 ;  /* 0x0000d00604ff75b2 */ /* 0x0006620008000100 */
        /* <DEDUP_REMOVED lines=49> */
[----:B------:R3:W1:Y:S02]  /*0990*/  SYNCS.EXCH.64 URZ, [UR4+0x198], UR6 ;  /* 0x0001980604ff75b2 */ /* 0x0006640008000100 */
[----:B---34-:R-:W-:Y:S01]  /*09a0*/  NOP ;  /* 0x0000000000007918 */ /* 0x018fe20000000000 */
.L_x_10:
[----:B------:R-:W-:Y:S05]  /*09b0*/  BSYNC.RECONVERGENT B0 ;  /* 0x0000000000007941 */ /* 0x000fea0003800200 */
.L_x_9:
[----:B------:R-:W3:Y:S01]  /*09c0*/  SHFL.IDX PT, R0, R51, RZ, 0x1f ;  /* 0x00001fff33007589 */ /* 0x000ee200000e0000 */
[----:B------:R-:W-:Y:S01]  /*09d0*/  NOP ;  /* 0x0000000000007918 */ /* 0x000fe20000000000 */
[----:B---3--:R-:W-:-:S13]  /*09e0*/  ISETP.NE.AND P1, PT, R0, 0x1, PT ;  /* 0x000000010000780c */ /* 0x008fda0003f25270 */
[----:B------:R-:W-:Y:S05]  /*09f0*/  @P1 BRA `(.L_x_11) ;  /* 0x0000000000541947 */ /* 0x000fea0003800000 */
        /* <DEDUP_REMOVED lines=10> */
[----:B------:R-:W-:Y:S01]  /*0aa0*/  ELECT P1, URZ, PT ;  /* 0x0000000000ff782f */ /* 0x000fe20003820000 */
[----:B------:R-:W3:Y:S02]  /*0ab0*/  FENCE.VIEW.ASYNC.S ;  /* 0x00000000000073c6 */ /* 0x000ee40000000000 */
[----:B---3--:R3:W4:Y:S08]  /*0ac0*/  SYNCS.EXCH.64 URZ, [UR4+0x1a0], UR8 ;  /* 0x0001a00804ff75b2 */ /* 0x0087300008000100 */
[----:B------:R3:W1:Y:S01]  /*0ad0*/  SYNCS.EXCH.64 URZ, [UR4+0x1c0], UR6 ;  /* 0x0001c00604ff75b2 */ /* 0x0006620008000100 */
[----:B------:R3:W1:Y:S01]  /*0ae0*/  SYNCS.EXCH.64 URZ, [UR4+0x1a8], UR8 ;  /* 0x0001a80804ff75b2 */ /* 0x0006620008000100 */
[----:B------:R3:W1:Y:S01]  /*0af0*/  SYNCS.EXCH.64 URZ, [UR4+0x1c8], UR6 ;  /* 0x0001c80604ff75b2 */ /* 0x0006620008000100 */
[----:B------:R3:W1:Y:S01]  /*0b00*/  SYNCS.EXCH.64 URZ, [UR4+0x1b0], UR8 ;  /* 0x0001b00804ff75b2 */ /* 0x0006620008000100 */
[----:B------:R3:W1:Y:S01]  /*0b10*/  SYNCS.EXCH.64 URZ, [UR4+0x1d0], UR6 ;  /* 0x0001d00604ff75b2 */ /* 0x0006620008000100 */
[----:B------:R3:W1:Y:S01]  /*0b20*/  SYNCS.EXCH.64 URZ, [UR4+0x1b8], UR8 ;  /* 0x0001b80804ff75b2 */ /* 0x0006620008000100 */
[----:B------:R3:W1:Y:S01]  /*0b30*/  SYNCS.EXCH.64 URZ, [UR4+0x1d8], UR6 ;  /* 0x0001d80604ff75b2 */ /* 0x0006620008000100 */
[----:B------:R-:W-:Y:S01]  /*0b40*/  NOP ;  /* 0x0000000000007918 */ /* 0x000fe20000000000 */
.L_x_11:
[----:B------:R-:W2:Y:S01]  /*0b50*/  SHFL.IDX PT, R0, R51, RZ, 0x1f ;  /* 0x00001fff33007589 */ /* 0x000ea200000e0000 */
[----:B------:R-:W-:Y:S01]  /*0b60*/  NOP ;  /* 0x0000000000007918 */ /* 0x000fe20000000000 */
[----:B--2---:R-:W-:-:S13]  /*0b70*/  ISETP.NE.AND P1, PT, R0, 0x3, PT ;  /* 0x000000030000780c */ /* 0x004fda0003f25270 */
[----:B------:R-:W-:Y:S05]  /*0b80*/  @P1 BRA `(.L_x_12) ;  /* 0x00000000002c1947 */ /* 0x000fea0003800000 */
[----:B---3--:R-:W-:Y:S01]  /*0b90*/  UMOV UR6, 0x400 ;  /* 0x0000040000067882 */ /* 0x008fe20000000000 */
[----:B------:R-:W-:Y:S01]  /*0ba0*/  UMOV UR4, 0x20 ;  /* 0x0000002000047882 */ /* 0x000fe20000000000 */
[----:B------:R-:W-:Y:S02]  /*0bb0*/  ULEA UR6, UR47, UR6, 0x18 ;  /* 0x000000062f067291 */ /* 0x000fe4000f8ec0ff */
[----:B------:R-:W-:-:S04]  /*0bc0*/  UIADD3 UR4, UPT, UPT, -UR4, 0x100000, URZ ;  /* 0x0010000004047890 */ /* 0x000fc8000fffe1ff */
[----:B------:R-:W-:Y:S02]  /*0bd0*/  USHF.L.U32 UR5, UR4, 0xb, URZ ;  /* 0x0000000b04057899 */ /* 0x000fe400080006ff */
[----:B------:R-:W-:Y:S01]  /*0be0*/  USHF.L.U32 UR4, UR4, 0x1, URZ ;  /* 0x0000000104047899 */ /* 0x000fe200080006ff */
[----:B------:R-:W-:Y:S01]  /*0bf0*/  ELECT P1, URZ, PT ;  /* 0x0000000000ff782f */ /* 0x000fe20003820000 */
[----:B------:R-:W2:Y:S10]  /*0c00*/  FENCE.VIEW.ASYNC.S ;  /* 0x00000000000073c6 */ /* 0x000eb40000000000 */
[----:B--2---:R2:W3:Y:S01]  /*0c10*/  SYNCS.EXCH.64 URZ, [UR6+0x1e0], UR4 ;  /* 0x0001e00406ff75b2 */ /* 0x0044e20008000100 */
[----:B------:R2:W1:Y:S01]  /*0c20*/  SYNCS.EXCH.64 URZ, [UR6+0x1e8], UR4 ;  /* 0x0001e80406ff75b2 */ /* 0x0004620008000100 */
[----:B------:R-:W-:Y:S01]  /*0c30*/  NOP ;  /* 0x0000000000007918 */ /* 0x000fe20000000000 */
.L_x_12:
[----:B------:R-:W4:Y:S01]  /*0c40*/  SHFL.IDX PT, R0, R51, RZ, 0x1f ;  /* 0x00001fff33007589 */ /* 0x000f2200000e0000 */
[----:B------:R-:W-:Y:S01]  /*0c50*/  NOP ;  /* 0x0000000000007918 */ /* 0x000fe20000000000 */
[----:B----4-:R-:W-:-:S13]  /*0c60*/  ISETP.NE.AND P1, PT, R0, 0x4, PT ;  /* 0x000000040000780c */ /* 0x010fda0003f25270 */
[----:B------:R-:W-:Y:S05]  /*0c70*/  @P1 BRA `(.L_x_13) ;  /* 0x0000000000481947 */ /* 0x000fea0003800000 */
[----:B--23--:R-:W-:Y:S01]  /*0c80*/  UMOV UR4, 0x720 ;  /* 0x0000072000047882 */ /* 0x00cfe20000000000 */
[----:B------:R-:W-:Y:S01]  /*0c90*/  UMOV UR6, 0x400 ;  /* 0x0000040000067882 */ /* 0x000fe20000000000 */
[----:B------:R-:W-:Y:S01]  /*0ca0*/  USEL UR4, UR4, 0x620, UP4 ;  /* 0x0000062004047887 */ /* 0x000fe2000a000000 */
        /* <DEDUP_REMOVED lines=9> */
[----:B------:R-:W2:Y:S02]  /*0d40*/  FENCE.VIEW.ASYNC.S ;  /* 0x00000000000073c6 */ /* 0x000ea40000000000 */
[----:B--2---:R4:W2:Y:S08]  /*0d50*/  SYNCS.EXCH.64 URZ, [UR6+0x1f0], UR8 ;  /* 0x0001f00806ff75b2 */ /* 0x0048b00008000100 */
[----:B------:R4:W3:Y:S01]  /*0d60*/  SYNCS.EXCH.64 URZ, [UR6+0x200], UR4 ;  /* 0x0002000406ff75b2 */ /* 0x0008e20008000100 */
[----:B------:R4:W1:Y:S01]  /*0d70*/  SYNCS.EXCH.64 URZ, [UR6+0x1f8], UR8 ;  /* 0x0001f80806ff75b2 */ /* 0x0008620008000100 */
[----:B------:R4:W1:Y:S02]  /*0d80*/  SYNCS.EXCH.64 URZ, [UR6+0x208], UR4 ;  /* 0x0002080406ff75b2 */ /* 0x0008640008000100 */
[----:B----4-:R-:W-:Y:S01]  /*0d90*/  NOP ;  /* 0x0000000000007918 */ /* 0x010fe20000000000 */
.L_x_13:
[----:B------:R-:W4:Y:S01]  /*0da0*/  SHFL.IDX PT, R0, R51, RZ, 0x1f ;  /* 0x00001fff33007589 */ /* 0x000f2200000e0000 */
[----:B------:R-:W-:Y:S01]  /*0db0*/  NOP ;  /* 0x0000000000007918 */ /* 0x000fe20000000000 */
[----:B----4-:R-:W-:-:S13]  /*0dc0*/  ISETP.NE.AND P1, PT, R0, 0x5, PT ;  /* 0x000000050000780c */ /* 0x010fda0003f25270 */
[----:B------:R-:W-:Y:S05]  /*0dd0*/  @P1 BRA `(.L_x_14) ;  /* 0x0000000000541947 */ /* 0x000fea0003800000 */
[----:B--23--:R-:W-:Y:S01]  /*0de0*/  UMOV UR4, 0x400 ;  /* 0x0000040000047882 */ /* 0x00cfe20000000000 */
        /* <DEDUP_REMOVED lines=14> */
[----:B------:R4:W1:Y:S01]  /*0ed0*/  SYNCS.EXCH.64 URZ, [UR4+0x238], UR8 ;  /* 0x0002380804ff75b2 */ /* 0x0008620008000100 */
[----:B------:R4:W1:Y:S01]  /*0ee0*/  SYNCS.EXCH.64 URZ, [UR4+0x220], UR6 ;  /* 0x0002200604ff75b2 */ /* 0x0008620008000100 */
[----:B------:R4:W1:Y:S01]  /*0ef0*/  SYNCS.EXCH.64 URZ, [UR4+0x240], UR8 ;  /* 0x0002400804ff75b2 */ /* 0x0008620008000100 */
[----:B------:R4:W1:Y:S01]  /*0f00*/  SYNCS.EXCH.64 URZ, [UR4+0x228], UR6 ;  /* 0x0002280604ff75b2 */ /* 0x0008620008000100 */
[----:B------:R4:W1:Y:S02]  /*0f10*/  SYNCS.EXCH.64 URZ, [UR4+0x248], UR8 ;  /* 0x0002480804ff75b2 */ /* 0x0008640008000100 */
[----:B----4-:R-:W-:Y:S01]  /*0f20*/  NOP ;  /* 0x0000000000007918 */ /* 0x010fe20000000000 */
.L_x_14:
[----:B------:R-:W4:Y:S01]  /*0f30*/  SHFL.IDX PT, R0, R51, RZ, 0x1f ;  /* 0x00001fff33007589 */ /* 0x000f2200000e0000 */
[----:B------:R-:W-:Y:S01]  /*0f40*/  ISETP.NE.OR P0, PT, RZ, UR23, !P0 ;  /* 0x00000017ff007c0c */ /* 0x000fe2000c705670 */
[----:B------:R-:W-:Y:S01]  /*0f50*/  NOP ;  /* 0x0000000000007918 */ /* 0x000fe20000000000 */
[----:B----4-:R-:W-:-:S13]  /*0f60*/  ISETP.NE.AND P1, PT, R0, 0x3, PT ;  /* 0x000000030000780c */ /* 0x010fda0003f25270 */
[----:B------:R-:W-:Y:S05]  /*0f70*/  @P1 BRA `(.L_x_15) ;  /* 0x0000000000341947 */ /* 0x000fea0003800000 */
[----:B--23--:R-:W-:Y:S01]  /*0f80*/  UMOV UR4, 0x400 ;  /* 0x0000040000047882 */ /* 0x00cfe20000000000 */
[----:B------:R-:W-:Y:S01]  /*0f90*/  UMOV UR6, 0x20 ;  /* 0x0000002000067882 */ /* 0x000fe20000000000 */
[----:B------:R-:W-:Y:S02]  /*0fa0*/  ULEA UR4, UR47, UR4, 0x18 ;  /* 0x000000042f047291 */ /* 0x000fe4000f8ec0ff */
[----:B------:R-:W-:-:S04]  /*0fb0*/  UIADD3 UR6, UPT, UPT, -UR6, 0x100000, URZ ;  /* 0x0010000006067890 */ /* 0x000fc8000fffe1ff */
[----:B------:R-:W-:Y:S02]  /*0fc0*/  USHF.L.U32 UR7, UR6, 0xb, URZ ;  /* 0x0000000b06077899 */ /* 0x000fe400080006ff */
[----:B------:R-:W-:Y:S01]  /*0fd0*/  USHF.L.U32 UR6, UR6, 0x1, URZ ;  /* 0x0000000106067899 */ /* 0x000fe200080006ff */
[----:B------:R-:W-:Y:S01]  /*0fe0*/  ELECT P1, URZ, PT ;  /* 0x0000000000ff782f */ /* 0x000fe20003820000 */
[----:B------:R-:W2:Y:S10]  /*0ff0*/  FENCE.VIEW.ASYNC.S ;  /* 0x00000000000073c6 */ /* 0x000eb40000000000 */
[----:B--2---:R4:W2:Y:S01]  /*1000*/  SYNCS.EXCH.64 URZ, [UR4+0x250], UR6 ;  /* 0x0002500604ff75b2 */ /* 0x0048a20008000100 */
[----:B------:R4:W3:Y:S01]  /*1010*/  SYNCS.EXCH.64 URZ, [UR4+0x260], UR6 ;  /* 0x0002600604ff75b2 */ /* 0x0008e20008000100 */
[----:B------:R4:W1:Y:S01]  /*1020*/  SYNCS.EXCH.64 URZ, [UR4+0x258], UR6 ;  /* 0x0002580604ff75b2 */ /* 0x0008620008000100 */
[----:B------:R4:W1:Y:S02]  /*1030*/  SYNCS.EXCH.64 URZ, [UR4+0x268], UR6 ;  /* 0x0002680604ff75b2 */ /* 0x0008640008000100 */
[----:B----4-:R-:W-:Y:S01]  /*1040*/  NOP ;  /* 0x0000000000007918 */ /* 0x010fe20000000000 */
.L_x_15:
[----:B------:R-:W-:Y:S01]  /*1050*/  VOTEU.ALL UP0, P0 ;  /* 0x0000000000ff7886 */ /* 0x000fe20000000000 */
[----:B--23--:R-:W-:Y:S01]  /*1060*/  UMOV UR4, 0x20 ;  /* 0x0000002000047882 */ /* 0x00cfe20000000000 */
[----:B------:R-:W2:Y:S01]  /*1070*/  LDCU UR7, c[0x0][0x36c] ;  /* 0x00006d80ff0777ac */ /* 0x000ea20008000800 */
[----:B------:R-:W-:Y:S01]  /*1080*/  NOP ;  /* 0x0000000000007918 */ /* 0x000fe20000000000 */
[----:B------:R-:W-:Y:S01]  /*1090*/  LOP3.LUT R0, R61, 0x1f, RZ, 0xc0, !PT ;  /* 0x0000001f3d007812 */ /* 0x000fe200078ec0ff */
[----:B------:R-:W-:Y:S01]  /*10a0*/  @!UP0 UMOV UR6, 0x400 ;  /* 0x0000040000068882 */ /* 0x000fe20000000000 */
[----:B------:R-:W-:-:S04]  /*10b0*/  @!UP0 UIADD3 UR4, UPT, UPT, -UR4, 0x100000, URZ ;  /* 0x0010000004048890 */ /* 0x000fc8000fffe1ff */
[----:B------:R-:W-:Y:S02]  /*10c0*/  @!UP0 USHF.L.U32 UR5, UR4, 0xb, URZ ;  /* 0x0000000b04058899 */ /* 0x000fe400080006ff */
[----:B------:R-:W-:Y:S02]  /*10d0*/  @!UP0 USHF.L.U32 UR4, UR4, 0x1, URZ ;  /* 0x0000000104048899 */ /* 0x000fe400080006ff */
[----:B------:R-:W-:Y:S01]  /*10e0*/  @!UP0 ULEA UR6, UR47, UR6, 0x18 ;  /* 0x000000062f068291 */ /* 0x000fe2000f8ec0ff */
[----:B------:R-:W-:Y:S01]  /*10f0*/  VOTEU.ALL UP0, P0 ;  /* 0x0000000000ff7886 */ /* 0x000fe20000000000 */
[----:B------:R-:W-:Y:S02]  /*1100*/  UISETP.NE.AND UP5, UPT, UR23, URZ, UPT ;  /* 0x000000ff1700728c */ /* 0x000fe4000bfa5270 */
[----:B--2---:R-:W-:Y:S01]  /*1110*/  UISETP.EQ.U32.AND UP6, UPT, UR7, 0x1, UPT ;  /* 0x000000010700788c */ /* 0x004fe2000bfc2070 */
[----:B------:R-:W2:Y:S07]  /*1120*/  FENCE.VIEW.ASYNC.S ;  /* 0x00000000000073c6 */ /* 0x000eae0000000000 */
[----:B--2---:R2:W3:Y:S01]  /*1130*/  @!UP0 SYNCS.EXCH.64 URZ, [UR6+0x270], UR4 ;  /* 0x0002700406ff85b2 */ /* 0x0044e20008000100 */
[----:B------:R-:W-:Y:S05]  /*1140*/  BRA.U !UP6, `(.L_x_16) ;  /* 0x000000010e087547 */ /* 0x000fea000b800000 */
[----:B-1-3--:R-:W-:Y:S01]  /*1150*/  UCGABAR_ARV ;  /* 0x00000000000079c7 */ /* 0x00afe20008000000 */
[----:B------:R-:W-:Y:S05]  /*1160*/  BRA `(.L_x_17) ;  /* 0x0000000000047947 */ /* 0x000fea0003800000 */
.L_x_16:
[----:B-1-3--:R-:W-:Y:S01]  /*1170*/  NOP ;  /* 0x0000000000007918 */ /* 0x00afe20000000000 */
.L_x_17:
[----:B------:R-:W1:Y:S01]  /*1180*/  S2UR UR24, SR_CTAID.X ;  /* 0x00000000001879c3 */ /* 0x000e620000002500 */
[----:B------:R-:W-:-:S05]  /*1190*/  CS2R.32 R52, SR_CgaSize ;  /* 0x0000000000347805 */ /* 0x000fca0000008a00 */
[----:B------:R-:W-:-:S05]  /*11a0*/  IMAD R52, R52, -0xa0, RZ ;  /* 0xffffff6034347824 */ /* 0x000fca00078e02ff */
[----:B--2---:R-:W-:-:S14]  /*11b0*/  R2UR UR5, R52 ;  /* 0x00000000340572ca */ /* 0x004fdc00000e0000 */
[----:B------:R-:W2:Y:S01]  /*11c0*/  LDCU UR5, c[0x0][UR5+0x2b0] ;  /* 0x00005600050577ac */ /* 0x000ea20008000800 */
[----:B------:R-:W-:-:S05]  /*11d0*/  CS2R.32 R52, SR_CgaSize ;  /* 0x0000000000347805 */ /* 0x000fca0000008a00 */
[----:B------:R-:W-:-:S05]  /*11e0*/  IMAD R52, R52, -0xa0, RZ ;  /* 0xffffff6034347824 */ /* 0x000fca00078e02ff */
[----:B------:R-:W-:-:S14]  /*11f0*/  R2UR UR4, R52 ;  /* 0x00000000340472ca */ /* 0x000fdc00000e0000 */
[----:B------:R-:W3:Y:S01]  /*1200*/  LDCU UR4, c[0x0][UR4+0x2b4] ;  /* 0x00005680040477ac */ /* 0x000ee20008000800 */
[----:B------:R-:W4:Y:S01]  /*1210*/  S2UR UR20, SR_CTAID.Y ;  /* 0x00000000001479c3 */ /* 0x000f220000002600 */
[----:B------:R-:W-:-:S05]  /*1220*/  CS2R.32 R52, SR_CgaSize ;  /* 0x0000000000347805 */ /* 0x000fca0000008a00 */
[----:B------:R-:W-:-:S05]  /*1230*/  IMAD R52, R52, -0xa0, RZ ;  /* 0xffffff6034347824 */ /* 0x000fca00078e02ff */
[----:B------:R-:W-:-:S14]  /*1240*/  R2UR UR7, R52 ;  /* 0x00000000340772ca */ /* 0x000fdc00000e0000 */
[----:B------:R-:W3:Y:S01]  /*1250*/  LDCU UR7, c[0x0][UR7+0x2a0] ;  /* 0x00005400070777ac */ /* 0x000ee20008000800 */
[----:B------:R-:W-:-:S05]  /*1260*/  CS2R.32 R52, SR_CgaSize ;  /* 0x0000000000347805 */ /* 0x000fca0000008a00 */
[----:B------:R-:W-:-:S05]  /*1270*/  IMAD R52, R52, -0xa0, RZ ;  /* 0xffffff6034347824 */ /* 0x000fca00078e02ff */
[----:B------:R-:W-:-:S14]  /*1280*/  R2UR UR63, R52 ;  /* 0x00000000343f72ca */ /* 0x000fdc00000e0000 */
[----:B------:R-:W3:Y:S01]  /*1290*/  LDCU UR63, c[0x0][UR63+0x2a4] ;  /* 0x000054803f3f77ac */ /* 0x000ee20008000800 */
[----:B------:R-:W-:Y:S01]  /*12a0*/  UISETP.GT.U32.AND UP0, UPT, UR33, 0xffff, UPT ;  /* 0x0000ffff2100788c */ /* 0x000fe2000bf04070 */
[----:B------:R-:W3:Y:S01]  /*12b0*/  LDCU UR25, c[0x0][0xb24] ;  /* 0x00016480ff1977ac */ /* 0x000ee20008000800 */
[----:B------:R-:W3:Y:S01]  /*12c0*/  LDCU UR45, c[0x0][0xb24] ;  /* 0x00016480ff2d77ac */ /* 0x000ee20008000800 */
[----:B-1----:R-:W-:Y:S01]  /*12d0*/  I2FP.F32.U32 R3, UR24 ;  /* 0x0000001800037c45 */ /* 0x002fe20008201000 */
[----:B------:R-:W1:Y:S04]  /*12e0*/  LDCU UR29, c[0x0][0xb30] ;  /* 0x00016600ff1d77ac */ /* 0x000e680008000800 */
[----:B--2---:R-:W-:Y:S01]  /*12f0*/  FMUL R3, R3, UR5 ;  /* 0x0000000503037c20 */ /* 0x004fe20008400000 */
[----:B------:R-:W-:Y:S01]  /*1300*/  USHF.L.U32 UR22, UR47, 0x8, URZ ;  /* 0x000000082f167899 */ /* 0x000fe200080006ff */
[----:B----4-:R-:W-:Y:S01]  /*1310*/  I2FP.F32.U32 R2, UR20 ;  /* 0x0000001400027c45 */ /* 0x010fe20008201000 */
[----:B------:R-:W-:Y:S01]  /*1320*/  UMOV UR11, 0x55 ;  /* 0x00000055000b7882 */ /* 0x000fe20000000000 */
[----:B------:R-:W-:-:S02]  /*1330*/  USHF.L.U32 UR44, UR24, 0x6, URZ ;  /* 0x00000006182c7899 */ /* 0x000fc400080006ff */
[----:B------:R-:W2:Y:S01]  /*1340*/  F2I.U32.TRUNC.NTZ R3, R3 ;  /* 0x0000000300037305 */ /* 0x000ea2000020f000 */
[----:B------:R-:W-:Y:S01]  /*1350*/  USEL UR21, UR33, 0xffff, !UP0 ;  /* 0x0000ffff21157887 */ /* 0x000fe2000c000000 */
[----:B---3--:R-:W-:-:S06]  /*1360*/  FMUL R2, R2, UR4 ;  /* 0x0000000402027c20 */ /* 0x008fcc0008400000 */
[----:B------:R-:W3:Y:S01]  /*1370*/  F2I.U32.TRUNC.NTZ R2, R2 ;  /* 0x0000000200027305 */ /* 0x000ee2000020f000 */
[----:B--2---:R-:W-:Y:S02]  /*1380*/  R2UR UR4, R3 ;  /* 0x00000000030472ca */ /* 0x004fe400000e0000 */
[----:B------:R-:W-:Y:S02]  /*1390*/  PRMT R3, RZ, 0x7610, R3 ;  /* 0x00007610ff037816 */ /* 0x000fe40000000003 */
[----:B---3--:R-:W-:Y:S02]  /*13a0*/  R2UR UR6, R2 ;  /* 0x00000000020672ca */ /* 0x008fe400000e0000 */
[----:B------:R-:W-:-:S07]  /*13b0*/  PRMT R2, RZ, 0x7610, R2 ;  /* 0x00007610ff027816 */ /* 0x000fce0000000002 */
[----:B------:R-:W-:-:S04]  /*13c0*/  UIADD3 UR5, UPT, UPT, -UR4, URZ, URZ ;  /* 0x000000ff04057290 */ /* 0x000fc8000fffe1ff */
[----:B------:R-:W-:Y:S02]  /*13d0*/  UIMAD UR5, UR7, UR5, UR24 ;  /* 0x00000005070572a4 */ /* 0x000fe4000f8e0218 */
[----:B------:R-:W-:-:S04]  /*13e0*/  UIADD3 UR4, UPT, UPT, -UR6, URZ, URZ ;  /* 0x000000ff06047290 */ /* 0x000fc8000fffe1ff */
[----:B------:R-:W-:Y:S01]  /*13f0*/  IMAD.U32 R52, RZ, RZ, UR5 ;  /* 0x00000005ff347e24 */ /* 0x000fe2000f8e00ff */
[----:B------:R-:W-:Y:S01]  /*1400*/  UIMAD UR63, UR63, UR4, UR20 ;  /* 0x000000043f3f72a4 */ /* 0x000fe2000f8e0214 */
[----:B-1----:R-:W-:Y:S11]  /*1410*/  BRA.U UP5, `(.L_x_18) ;  /* 0x0000000105607547 */ /* 0x002ff6000b800000 */
[----:B------:R-:W-:-:S13]  /*1420*/  R2UR UR4, R52 ;  /* 0x00000000340472ca */ /* 0x000fda00000e0000 */
[----:B------:R-:W-:Y:S02]  /*1430*/  UISETP.GT.U32.AND UP0, UPT, UR4, 0x1, UPT ;  /* 0x000000010400788c */ /* 0x000fe4000bf04070 */
[----:B------:R-:W-:Y:S02]  /*1440*/  ULOP3.LUT UR10, UR4, 0xfffffffe, URZ, 0xc0, !UPT ;  /* 0xfffffffe040a7892 */ /* 0x000fe4000f8ec0ff */
[----:B------:R-:W-:Y:S02]  /*1450*/  UISETP.NE.AND UP3, UPT, UR63, URZ, UP0 ;  /* 0x000000ff3f00728c */ /* 0x000fe40008765270 */
[----:B------:R-:W-:Y:S02]  /*1460*/  UISETP.NE.AND UP2, UPT, UR63, 0x1, UP0 ;  /* 0x000000013f00788c */ /* 0x000fe40008745270 */
[----:B------:R-:W-:Y:S02]  /*1470*/  UISETP.NE.AND UP1, UPT, UR63, 0x2, UP0 ;  /* 0x000000023f00788c */ /* 0x000fe40008725270 */
[----:B------:R-:W-:-:S02]  /*1480*/  UISETP.NE.AND UP0, UPT, UR63, 0x3, UP0 ;  /* 0x000000033f00788c */ /* 0x000fc40008705270 */
[----:B------:R-:W-:Y:S02]  /*1490*/  USEL UR6, URZ, 0x1, UP3 ;  /* 0x00000001ff067887 */ /* 0x000fe40009800000 */
[----:B------:R-:W-:Y:S02]  /*14a0*/  USEL UR5, URZ, 0x4, UP2 ;  /* 0x00000004ff057887 */ /* 0x000fe40009000000 */
[----:B------:R-:W-:Y:S02]  /*14b0*/  USEL UR4, URZ, 0x10, UP1 ;  /* 0x00000010ff047887 */ /* 0x000fe40008800000 */
[----:B------:R-:W-:Y:S02]  /*14c0*/  USEL UR9, URZ, 0x40, UP0 ;  /* 0x00000040ff097887 */ /* 0x000fe40008000000 */
[----:B------:R-:W-:Y:S02]  /*14d0*/  USEL UR8, URZ, 0x2, UP3 ;  /* 0x00000002ff087887 */ /* 0x000fe40009800000 */
[----:B------:R-:W-:-:S02]  /*14e0*/  UIADD3 UR4, UPT, UPT, UR4, UR5, UR6 ;  /* 0x0000000504047290 */ /* 0x000fc4000fffe006 */
[----:B------:R-:W-:Y:S02]  /*14f0*/  USEL UR6, URZ, 0x20, UP1 ;  /* 0x00000020ff067887 */ /* 0x000fe40008800000 */
[----:B------:R-:W-:Y:S02]  /*1500*/  USEL UR7, URZ, 0x8, UP2 ;  /* 0x00000008ff077887 */ /* 0x000fe40009000000 */
[----:B------:R-:W-:Y:S02]  /*1510*/  UIADD3 UR5, UPT, UPT, UR8, UR9, UR4 ;  /* 0x0000000908057290 */ /* 0x000fe4000fffe004 */
[----:B------:R-:W-:Y:S02]  /*1520*/  ULEA UR4, UR63, UR10, 0x1 ;  /* 0x0000000a3f047291 */ /* 0x000fe4000f8e08ff */
[----:B------:R-:W-:Y:S02]  /*1530*/  USEL UR8, URZ, 0x80, UP0 ;  /* 0x00000080ff087887 */ /* 0x000fe40008000000 */
[----:B------:R-:W-:-:S03]  /*1540*/  UIADD3 UR5, UPT, UPT, UR6, UR7, UR5 ;  /* 0x0000000706057290 */ /* 0x000fc6000fffe005 */
[----:B------:R-:W-:Y:S01]  /*1550*/  UMOV UR6, 0x3 ;  /* 0x0000000300067882 */ /* 0x000fe20000000000 */
[----:B------:R-:W-:Y:S02]  /*1560*/  UIADD3 UR5, UPT, UPT, UR5, UR8, URZ ;  /* 0x0000000805057290 */ /* 0x000fe4000fffe0ff */
[----:B------:R-:W-:-:S04]  /*1570*/  USHF.L.U32 UR4, UR6, UR4, URZ ;  /* 0x0000000406047299 */ /* 0x000fc800080006ff */
[----:B------:R-:W-:Y:S02]  /*1580*/  MOV R3, UR5 ;  /* 0x0000000500037c02 */ /* 0x000fe40008000f00 */
[----:B------:R-:W-:-:S07]  /*1590*/  IMAD.U32 R2, RZ, RZ, UR4 ;  /* 0x00000004ff027e24 */ /* 0x000fce000f8e00ff */
.L_x_18:
[----:B------:R-:W1:Y:S01]  /*15a0*/  S2UR UR36, SR_CTAID.Z ;  /* 0x00000000002479c3 */ /* 0x000e620000002700 */
[----:B------:R-:W-:Y:S02]  /*15b0*/  UISETP.GE.AND UP0, UPT, UR25, 0x1, UPT ;  /* 0x000000011900788c */ /* 0x000fe4000bf06270 */
[----:B------:R-:W-:Y:S02]  /*15c0*/  ULOP3.LUT UR21, UR21, 0xffff, URZ, 0xc0, !UPT ;  /* 0x0000ffff15157892 */ /* 0x000fe4000f8ec0ff */
[----:B------:R-:W-:Y:S02]  /*15d0*/  UISETP.NE.AND UP3, UPT, UR23, 0x2, UPT ;  /* 0x000000021700788c */ /* 0x000fe4000bf65270 */
[----:B------:R-:W-:Y:S02]  /*15e0*/  ULOP3.LUT UR22, UR22, 0x600, URZ, 0xc0, !UPT ;  /* 0x0000060016167892 */ /* 0x000fe4000f8ec0ff */
[----:B------:R-:W-:Y:S02]  /*15f0*/  ULOP3.LUT UR44, UR44, 0x40, URZ, 0xc0, !UPT ;  /* 0x000000402c2c7892 */ /* 0x000fe4000f8ec0ff */
[----:B------:R-:W-:Y:S01]  /*1600*/  USHF.L.U32 UR21, UR11, UR21, URZ ;  /* 0x000000150b157299 */ /* 0x000fe200080006ff */
[----:B------:R-:W-:Y:S11]  /*1610*/  BRA.U !UP0, `(.L_x_19) ;  /* 0x0000000108d47547 */ /* 0x000ff6000b800000 */
[----:B------:R-:W2:Y:S01]  /*1620*/  LDCU.128 UR12, c[0x0][0xb10] ;  /* 0x00016200ff0c77ac */ /* 0x000ea20008000c00 */
[----:B------:R-:W3:Y:S01]  /*1630*/  LDCU UR6, c[0x0][0x370] ;  /* 0x00006e00ff0677ac */ /* 0x000ee20008000800 */
[----:B------:R-:W4:Y:S01]  /*1640*/  LDCU UR5, c[0x0][0x374] ;  /* 0x00006e80ff0577ac */ /* 0x000f220008000800 */
[----:B------:R-:W1:Y:S01]  /*1650*/  LDCU UR28, c[0x0][0xb0c] ;  /* 0x00016180ff1c77ac */ /* 0x000e620008000800 */
[----:B------:R-:W1:Y:S01]  /*1660*/  LDCU UR7, c[0x0][0xb20] ;  /* 0x00016400ff0777ac */ /* 0x000e620008000800 */
[----:B------:R-:W1:Y:S01]  /*1670*/  LDCU.64 UR8, c[0x0][0xb28] ;  /* 0x00016500ff0877ac */ /* 0x000e620008000a00 */
[----:B--2---:R-:W-:Y:S02]  /*1680*/  UISETP.NE.AND UP0, UPT, UR14, 0x1, UPT ;  /* 0x000000010e00788c */ /* 0x004fe4000bf05270 */
[----:B----4-:R-:W-:Y:S02]  /*1690*/  UIMAD.WIDE.U32 UR10, UR5, UR15, URZ ;  /* 0x0000000f050a72a5 */ /* 0x010fe4000f8e00ff */
[----:B---3--:R-:W-:-:S02]  /*16a0*/  UIMAD.WIDE.U32 UR18, UR6, UR12, URZ ;  /* 0x0000000c061272a5 */ /* 0x008fc4000f8e00ff */
[----:B-1----:R-:W-:Y:S02]  /*16b0*/  UISETP.NE.AND UP1, UPT, UR28, 0x1, UPT ;  /* 0x000000011c00788c */ /* 0x002fe4000bf25270 */
[----:B------:R-:W-:Y:S01]  /*16c0*/  UISETP.NE.AND UP2, UPT, UR25, 0x1, UPT ;  /* 0x000000011900788c */ /* 0x000fe2000bf45270 */
[----:B------:R-:W-:Y:S02]  /*16d0*/  UMOV UR10, UR11 ;  /* 0x0000000b000a7c82 */ /* 0x000fe40008000000 */
[----:B------:R-:W-:Y:S01]  /*16e0*/  UMOV UR18, UR19 ;  /* 0x0000001300127c82 */ /* 0x000fe20008000000 */
[----:B------:R-:W-:Y:S02]  /*16f0*/  @UP0 USHF.R.U32.HI UR5, URZ, UR7, UR10 ;  /* 0x00000007ff050299 */ /* 0x000fe4000801160a */
[----:B------:R-:W-:Y:S02]  /*1700*/  UIMAD.WIDE.U32 UR26, UR20, UR15, URZ ;  /* 0x0000000f141a72a5 */ /* 0x000fe4000f8e00ff */
[----:B------:R-:W-:-:S02]  /*1710*/  UIMAD.WIDE.U32 UR10, UR5, UR8, URZ ;  /* 0x00000008050a72a5 */ /* 0x000fc4000f8e00ff */
[----:B------:R-:W-:Y:S02]  /*1720*/  @UP1 USHF.R.U32.HI UR6, URZ, UR13, UR18 ;  /* 0x0000000dff061299 */ /* 0x000fe40008011612 */
[----:B------:R-:W-:Y:S02]  /*1730*/  UIMAD.WIDE.U32 UR16, UR24, UR12, URZ ;  /* 0x0000000c181072a5 */ /* 0x000fe4000f8e00ff */
[----:B------:R-:W-:Y:S01]  /*1740*/  UIMAD.WIDE.U32 UR18, UR6, UR8, URZ ;  /* 0x00000008061272a5 */ /* 0x000fe2000f8e00ff */
[----:B------:R-:W-:Y:S01]  /*1750*/  UMOV UR4, UR27 ;  /* 0x0000001b00047c82 */ /* 0x000fe20008000000 */
[----:B------:R-:W-:Y:S01]  /*1760*/  UMOV UR10, UR11 ;  /* 0x0000000b000a7c82 */ /* 0x000fe20008000000 */
[----:B------:R-:W-:Y:S02]  /*1770*/  USHF.R.U32.HI UR4, URZ, UR7, UR4 ;  /* 0x00000007ff047299 */ /* 0x000fe40008011604 */
[----:B------:R-:W-:Y:S02]  /*1780*/  @UP2 USHF.R.U32.HI UR5, URZ, UR9, UR10 ;  /* 0x00000009ff052299 */ /* 0x000fe4000801160a */
[----:B------:R-:W-:Y:S01]  /*1790*/  UMOV UR7, UR19 ;  /* 0x0000001300077c82 */ /* 0x000fe20008000000 */
[----:B------:R-:W-:Y:S01]  /*17a0*/  UMOV UR16, UR17 ;  /* 0x0000001100107c82 */ /* 0x000fe20008000000 */
[----:B------:R-:W-:-:S02]  /*17b0*/  @UP2 USHF.R.U32.HI UR6, URZ, UR9, UR7 ;  /* 0x00000009ff062299 */ /* 0x000fc40008011607 */
[----:B------:R-:W-:Y:S02]  /*17c0*/  USHF.R.U32.HI UR13, URZ, UR13, UR16 ;  /* 0x0000000dff0d7299 */ /* 0x000fe40008011610 */
[----:B------:R-:W-:Y:S02]  /*17d0*/  USEL UR4, UR20, UR4, !UP0 ;  /* 0x0000000414047287 */ /* 0x000fe4000c000000 */
[----:B------:R-:W-:Y:S02]  /*17e0*/  UIMAD UR7, UR5, UR25, URZ ;  /* 0x00000019050772a4 */ /* 0x000fe4000f8e02ff */
[----:B------:R-:W-:Y:S02]  /*17f0*/  USEL UR5, UR24, UR13, !UP1 ;  /* 0x0000000d18057287 */ /* 0x000fe4000c800000 */
[----:B------:R-:W-:Y:S02]  /*1800*/  UIMAD UR12, UR6, UR25, URZ ;  /* 0x00000019060c72a4 */ /* 0x000fe4000f8e02ff */
[----:B------:R-:W-:-:S02]  /*1810*/  UISETP.GE.AND UP0, UPT, UR4, UR7, UPT ;  /* 0x000000070400728c */ /* 0x000fc4000bf06270 */
[----:B------:R-:W-:Y:S02]  /*1820*/  UIMAD.WIDE.U32 UR10, UR4, UR8, URZ ;  /* 0x00000008040a72a5 */ /* 0x000fe4000f8e00ff */
[----:B------:R-:W-:Y:S02]  /*1830*/  UISETP.GE.OR UP0, UPT, UR5, UR12, UP0 ;  /* 0x0000000c0500728c */ /* 0x000fe40008706670 */
[----:B------:R-:W-:Y:S02]  /*1840*/  UIMAD.WIDE.U32 UR12, UR5, UR8, URZ ;  /* 0x00000008050c72a5 */ /* 0x000fe4000f8e00ff */
[----:B------:R-:W-:Y:S01]  /*1850*/  UIADD3 UR10, UPT, UPT, -UR4, URZ, URZ ;  /* 0x000000ff040a7290 */ /* 0x000fe2000fffe1ff */
[----:B------:R-:W-:Y:S01]  /*1860*/  UMOV UR8, UR11 ;  /* 0x0000000b00087c82 */ /* 0x000fe20008000000 */
[----:B------:R-:W-:Y:S02]  /*1870*/  UIADD3 UR11, UPT, UPT, -UR5, URZ, URZ ;  /* 0x000000ff050b7290 */ /* 0x000fe4000fffe1ff */
[----:B------:R-:W-:-:S03]  /*1880*/  USHF.R.U32.HI UR8, URZ, UR9, UR8 ;  /* 0x00000009ff087299 */ /* 0x000fc60008011608 */
[----:B------:R-:W-:Y:S01]  /*1890*/  @!UP0 UMOV UR7, UR13 ;  /* 0x0000000d00078c82 */ /* 0x000fe20008000000 */
[----:B------:R-:W-:Y:S02]  /*18a0*/  UIMAD UR20, UR14, UR10, UR20 ;  /* 0x0000000a0e1472a4 */ /* 0x000fe4000f8e0214 */
[----:B------:R-:W-:Y:S02]  /*18b0*/  USEL UR8, UR4, UR8, !UP2 ;  /* 0x0000000804087287 */ /* 0x000fe4000d000000 */
[----:B------:R-:W-:Y:S02]  /*18c0*/  @!UP0 USHF.R.U32.HI UR7, URZ, UR9, UR7 ;  /* 0x00000009ff078299 */ /* 0x000fe40008011607 */
[----:B------:R-:W-:Y:S02]  /*18d0*/  UIADD3 UR9, UPT, UPT, -UR8, URZ, URZ ;  /* 0x000000ff08097290 */ /* 0x000fe4000fffe1ff */
[----:B------:R-:W-:Y:S02]  /*18e0*/  @!UP0 USEL UR7, UR5, UR7, !UP2 ;  /* 0x0000000705078287 */ /* 0x000fe4000d000000 */
[----:B------:R-:W-:-:S02]  /*18f0*/  UIMAD UR9, UR25, UR9, UR4 ;  /* 0x00000009190972a4 */ /* 0x000fc4000f8e0204 */
[----:B------:R-:W-:Y:S02]  /*1900*/  @!UP0 UIADD3 UR8, UPT, UPT, UR8, -UR7, URZ ;  /* 0x8000000708088290 */ /* 0x000fe4000fffe0ff */
[----:B------:R-:W-:Y:S02]  /*1910*/  @!UP0 UIMAD UR6, UR9, UR6, UR7 ;  /* 0x00000006090682a4 */ /* 0x000fe4000f8e0207 */
[----:B------:R-:W-:Y:S02]  /*1920*/  @!UP0 UIMAD UR4, UR8, UR25, UR5 ;  /* 0x00000019080482a4 */ /* 0x000fe4000f8e0205 */
[----:B------:R-:W-:Y:S02]  /*1930*/  UIMAD UR24, UR28, UR11, UR24 ;  /* 0x0000000b1c1872a4 */ /* 0x000fe4000f8e0218 */
[----:B------:R-:W-:Y:S01]  /*1940*/  UIMAD UR20, UR4, UR14, UR20 ;  /* 0x0000000e041472a4 */ /* 0x000fe2000f8e0214 */
[----:B------:R-:W-:Y:S02]  /*1950*/  @!UP0 UMOV UR5, UR6 ;  /* 0x0000000600058c82 */ /* 0x000fe40008000000 */
[----:B------:R-:W-:-:S12]  /*1960*/  UIMAD UR24, UR5, UR28, UR24 ;  /* 0x0000001c051872a4 */ /* 0x000fd8000f8e0218 */
.L_x_19:
[----:B------:R-:W-:-:S09]  /*1970*/  UISETP.NE.AND UP0, UPT, UR29, 0x1, UPT ;  /* 0x000000011d00788c */ /* 0x000fd2000bf05270 */
[----:B------:R-:W-:Y:S05]  /*1980*/  BRA.U UP0, `(.L_x_20) ;  /* 0x0000000100447547 */ /* 0x000fea000b800000 */
[----:B------:R-:W2:Y:S01]  /*1990*/  LDCU.128 UR8, c[0x0][0xb10] ;  /* 0x00016200ff0877ac */ /* 0x000ea20008000c00 */
[----:B------:R-:W3:Y:S01]  /*19a0*/  LDCU UR12, c[0x0][0xb0c] ;  /* 0x00016180ff0c77ac */ /* 0x000ee20008000800 */
[----:B------:R-:W4:Y:S01]  /*19b0*/  LDCU UR13, c[0x0][0xb20] ;  /* 0x00016400ff0d77ac */ /* 0x000f220008000800 */
[----:B--2---:R-:W-:Y:S02]  /*19c0*/  UIMAD.WIDE.U32 UR6, UR24, UR8, URZ ;  /* 0x00000008180672a5 */ /* 0x004fe4000f8e00ff */
[----:B------:R-:W-:Y:S02]  /*19d0*/  UIMAD.WIDE.U32 UR4, UR20, UR11, URZ ;  /* 0x0000000b140472a5 */ /* 0x000fe4000f8e00ff */
[----:B---3--:R-:W-:Y:S02]  /*19e0*/  UISETP.NE.AND UP1, UPT, UR12, 0x1, UPT ;  /* 0x000000010c00788c */ /* 0x008fe4000bf25270 */
[----:B------:R-:W-:Y:S01]  /*19f0*/  UISETP.NE.AND UP0, UPT, UR10, 0x1, UPT ;  /* 0x000000010a00788c */ /* 0x000fe2000bf05270 */
[----:B------:R-:W-:-:S02]  /*1a00*/  UMOV UR6, UR7 ;  /* 0x0000000700067c82 */ /* 0x000fc40008000000 */
[----:B------:R-:W-:Y:S01]  /*1a10*/  UMOV UR4, UR5 ;  /* 0x0000000500047c82 */ /* 0x000fe20008000000 */
[----:B------:R-:W-:Y:S02]  /*1a20*/  USHF.R.U32.HI UR6, URZ, UR9, UR6 ;  /* 0x00000009ff067299 */ /* 0x000fe40008011606 */
[----:B----4-:R-:W-:Y:S02]  /*1a30*/  USHF.R.U32.HI UR4, URZ, UR13, UR4 ;  /* 0x0000000dff047299 */ /* 0x010fe40008011604 */
[----:B------:R-:W-:Y:S02]  /*1a40*/  USEL UR5, UR24, UR6, !UP1 ;  /* 0x0000000618057287 */ /* 0x000fe4000c800000 */
[----:B------:R-:W-:-:S04]  /*1a50*/  USEL UR4, UR20, UR4, !UP0 ;  /* 0x0000000414047287 */ /* 0x000fc8000c000000 */
[----:B------:R-:W-:Y:S02]  /*1a60*/  UIADD3 UR6, UPT, UPT, UR5, -UR4, URZ ;  /* 0x8000000405067290 */ /* 0x000fe4000fffe0ff */
[----:B------:R-:W-:Y:S02]  /*1a70*/  UIADD3 UR4, UPT, UPT, -UR5, UR4, URZ ;  /* 0x0000000405047290 */ /* 0x000fe4000fffe1ff */
[----:B------:R-:W-:Y:S02]  /*1a80*/  UIMAD UR20, UR6, UR10, UR20 ;  /* 0x0000000a061472a4 */ /* 0x000fe4000f8e0214 */
[----:B------:R-:W-:-:S12]  /*1a90*/  UIMAD UR24, UR4, UR12, UR24 ;  /* 0x0000000c041872a4 */ /* 0x000fd8000f8e0218 */
.L_x_20:
[----:B------:R-:W-:Y:S05]  /*1aa0*/  BRA.U !UP6, `(.L_x_21) ;  /* 0x000000010e0c7547 */ /* 0x000fea000b800000 */
[----:B------:R-:W-:Y:S01]  /*1ab0*/  UCGABAR_WAIT ;  /* 0x0000000000007dc7 */ /* 0x000fe20008000000 */
[----:B------:R-:W-:Y:S01]  /*1ac0*/  CCTL.IVALL ;  /* 0x00000000ff00798f */ /* 0x000fe20002000000 */
[----:B------:R-:W-:Y:S05]  /*1ad0*/  BRA `(.L_x_22) ;  /* 0x0000000000047947 */ /* 0x000fea0003800000 */
.L_x_21:
[----:B------:R-:W-:Y:S06]  /*1ae0*/  BAR.SYNC.DEFER_BLOCKING 0x0 ;  /* 0x0000000000007b1d */ /* 0x000fec0000010000 */
.L_x_22:
[----:B------:R-:W-:Y:S05]  /*1af0*/  BRA.U UP3, `(.L_x_23) ;  /* 0x0000001d03f47547 */ /* 0x000fea000b800000 */
[----:B------:R-:W2:Y:S01]  /*1b00*/  LDCU UR6, c[0x0][0x38c] ;  /* 0x00007180ff0677ac */ /* 0x000ea20008000800 */
[----:B------:R-:W-:Y:S01]  /*1b10*/  PLOP3.LUT P1, PT, PT, PT, UP4, 0x80, 0x8 ;  /* 0x000000000008781c */ /* 0x000fe20003f2f048 */
[----:B------:R-:W-:Y:S01]  /*1b20*/  IMAD.MOV.U32 R12, RZ, RZ, 0x1 ;  /* 0x00000001ff0c7424 */ /* 0x000fe200078e00ff */
[----:B------:R-:W-:Y:S02]  /*1b30*/  ISETP.NE.AND P2, PT, R0, RZ, P3 ;  /* 0x000000ff0000720c */ /* 0x000fe40001f45270 */
[----:B------:R-:W-:Y:S02]  /*1b40*/  CS2R R10, SRZ ;  /* 0x00000000000a7805 */ /* 0x000fe4000001ff00 */
[----:B------:R-:W-:Y:S01]  /*1b50*/  PLOP3.LUT P1, PT, P1, PT, PT, 0x8, 0x80 ;  /* 0x000000000080781c */ /* 0x000fe20000f2e170 */
[----:B------:R-:W-:Y:S01]  /*1b60*/  IMAD.MOV.U32 R9, RZ, RZ, RZ ;  /* 0x000000ffff097224 */ /* 0x000fe200078e00ff */
[----:B------:R-:W3:Y:S01]  /*1b70*/  LDCU UR38, c[0x0][0x370] ;  /* 0x00006e00ff2677ac */ /* 0x000ee20008000800 */
[----:B------:R-:W-:Y:S01]  /*1b80*/  IMAD.MOV.U32 R8, RZ, RZ, 0x1 ;  /* 0x00000001ff087424 */ /* 0x000fe200078e00ff */
[----:B------:R-:W4:Y:S01]  /*1b90*/  LDCU.64 UR26, c[0x0][0x348] ;  /* 0x00006900ff1a77ac */ /* 0x000f220008000a00 */
[----:B------:R-:W-:Y:S01]  /*1ba0*/  ULEA.HI UR42, UR22, UR44, URZ, 0x1b ;  /* 0x0000002c162a7291 */ /* 0x000fe2000f8fd8ff */
[----:B------:R-:W1:Y:S01]  /*1bb0*/  LDCU UR37, c[0x0][0x374] ;  /* 0x00006e80ff2577ac */ /* 0x000e620008000800 */
[----:B--2---:R-:W-:-:S02]  /*1bc0*/  UIADD3 UR5, UPT, UPT, UR6, 0x1f, URZ ;  /* 0x0000001f06057890 */ /* 0x004fc4000fffe0ff */
[----:B------:R-:W-:Y:S02]  /*1bd0*/  UIADD3 UR48, UPT, UPT, UR6, 0x3e, URZ ;  /* 0x0000003e06307890 */ /* 0x000fe4000fffe0ff */
[----:B------:R-:W-:Y:S01]  /*1be0*/  USHF.R.S32.HI UR4, URZ, 0x1f, UR5 ;  /* 0x0000001fff047899 */ /* 0x000fe20008011405 */
[----:B------:R-:W-:-:S03]  /*1bf0*/  UMOV UR7, URZ ;  /* 0x000000ff00077c82 */ /* 0x000fc60008000000 */
[----:B------:R-:W-:Y:S02]  /*1c00*/  ULEA.HI UR4, UR4, UR5, URZ, 0x5 ;  /* 0x0000000504047291 */ /* 0x000fe4000f8f28ff */
[----:B------:R-:W-:Y:S02]  /*1c10*/  UIADD3 UR5, UPT, UPT, UR6, -0x1, URZ ;  /* 0xffffffff06057890 */ /* 0x000fe4000fffe0ff */
[----:B------:R-:W-:Y:S02]  /*1c20*/  USHF.R.S32.HI UR40, URZ, 0x5, UR4 ;  /* 0x00000005ff287899 */ /* 0x000fe40008011404 */
[----:B------:R-:W-:Y:S02]  /*1c30*/  UISETP.GE.U32.AND UP1, UPT, UR5, -0x3f, UPT ;  /* 0xffffffc10500788c */ /* 0x000fe4000bf26070 */
[----:B------:R-:W-:-:S04]  /*1c40*/  UISETP.LT.U32.AND UP0, UPT, UR40, 0x1a, UPT ;  /* 0x0000001a2800788c */ /* 0x000fc8000bf01070 */
[----:B------:R-:W-:Y:S02]  /*1c50*/  USEL UR39, UR40, 0x1a, UP0 ;  /* 0x0000001a28277887 */ /* 0x000fe40008000000 */
[----:B------:R-:W-:Y:S02]  /*1c60*/  UISETP.NE.AND UP0, UPT, UR23, URZ, UPT ;  /* 0x000000ff1700728c */ /* 0x000fe4000bf05270 */
[----:B------:R-:W-:Y:S02]  /*1c70*/  UIADD3 UR4, UPT, UPT, UR39, -0x1, URZ ;  /* 0xffffffff27047890 */ /* 0x000fe4000fffe0ff */
[----:B------:R-:W-:Y:S02]  /*1c80*/  @UP1 UIADD3 UR4, UPT, UPT, UR39, URZ, URZ ;  /* 0x000000ff27041290 */ /* 0x000fe4000fffe0ff */
[----:B------:R-:W-:Y:S02]  /*1c90*/  USEL UR23, UR46, 0x2, UP0 ;  /* 0x000000022e177887 */ /* 0x000fe40008000000 */
[----:B------:R-:W-:-:S02]  /*1ca0*/  UIADD3 UR43, UPT, UPT, UR40, -UR39, URZ ;  /* 0x80000027282b7290 */ /* 0x000fc4000fffe0ff */
[----:B------:R-:W-:Y:S02]  /*1cb0*/  UIADD3 UR25, UPT, UPT, UR4, 0x1, URZ ;  /* 0x0000000104197890 */ /* 0x000fe4000fffe0ff */
[----:B-1-34-:R-:W-:-:S12]  /*1cc0*/  UIADD3 UR41, UPT, UPT, -UR4, URZ, URZ ;  /* 0x000000ff04297290 */ /* 0x01afd8000fffe1ff */
.L_x_43:
[----:B------:R-:W-:Y:S01]  /*1cd0*/  UISETP.NE.AND UP0, UPT, UR47, URZ, UPT ;  /* 0x000000ff2f00728c */ /* 0x000fe2000bf05270 */
[----:B------:R-:W1:Y:S08]  /*1ce0*/  S2UR UR47, SR_CgaCtaId ;  /* 0x00000000002f79c3 */ /* 0x000e700000008800 */
[----:B------:R-:W-:Y:S05]  /*1cf0*/  BRA.U UP0, `(.L_x_24) ;  /* 0x0000000100347547 */ /* 0x000fea000b800000 */
[----:B------:R-:W2:Y:S01]  /*1d00*/  S2R R0, SR_CgaCtaId ;  /* 0x0000000000007919 */ /* 0x000ea20000008800 */
[----:B------:R-:W-:-:S04]  /*1d10*/  MOV R2, 0x400 ;  /* 0x0000040000027802 */ /* 0x000fc80000000f00 */
[----:B--2---:R-:W-:Y:S02]  /*1d20*/  LEA R0, R0, R2, 0x18 ;  /* 0x0000000200007211 */ /* 0x004fe400078ec0ff */
[----:B------:R-:W-:-:S03]  /*1d30*/  SHF.L.U32 R2, R8, 0x1f, RZ ;  /* 0x0000001f08027819 */ /* 0x000fc600000006ff */
[----:B------:R-:W-:-:S04]  /*1d40*/  IMAD R0, R9, 0x8, R0 ;  /* 0x0000000809007824 */ /* 0x000fc800078e0200 */
[----:B------:R-:W2:Y:S02]  /*1d50*/  SYNCS.PHASECHK.TRANS64.TRYWAIT P0, [R0+URZ+0x260], R2 ;  /* 0x00026002000075a7 */ /* 0x000ea400080011ff */
[----:B--2---:R-:W-:Y:S05]  /*1d60*/  @!P0 BRA `(.L_x_25) ;  /* 0x0000007c00b08947 */ /* 0x004fea0003800000 */
.L_x_172:
[----:B------:R-:W-:Y:S01]  /*1d70*/  VIADD R9, R9, 0x1 ;  /* 0x0000000109097836 */ /* 0x000fe20000000000 */
[----:B------:R2:W-:Y:S04]  /*1d80*/  SYNCS.ARRIVE.TRANS64.A1T0 RZ, [R0+URZ+0x250], RZ ;  /* 0x000250ff00ff79a7 */ /* 0x0005e800081000ff */
[----:B------:R-:W-:-:S04]  /*1d90*/  ISETP.NE.AND P0, PT, R9, 0x2, PT ;  /* 0x000000020900780c */ /* 0x000fc80003f05270 */
[----:B------:R-:W-:Y:S02]  /*1da0*/  SEL R9, R9, RZ, P0 ;  /* 0x000000ff09097207 */ /* 0x000fe40000000000 */
[----:B--2---:R-:W-:-:S04]  /*1db0*/  SEL R0, RZ, 0x1, P0 ;  /* 0x00000001ff007807 */ /* 0x004fc80000000000 */
[----:B------:R-:W-:-:S07]  /*1dc0*/  LOP3.LUT R8, R8, R0, RZ, 0x3c, !PT ;  /* 0x0000000008087212 */ /* 0x000fce00078e3cff */
.L_x_24:
[----:B------:R-:W-:Y:S01]  /*1dd0*/  UMOV UR6, 0x400 ;  /* 0x0000040000067882 */ /* 0x000fe20000000000 */
[----:B------:R-:W-:Y:S01]  /*1de0*/  SHF.L.U32 R0, R12, 0x1f, RZ ;  /* 0x0000001f0c007819 */ /* 0x000fe200000006ff */
[----:B-1----:R-:W-:Y:S02]  /*1df0*/  ULEA UR6, UR47, UR6, 0x18 ;  /* 0x000000062f067291 */ /* 0x002fe4000f8ec0ff */
[----:B------:R-:W-:Y:S02]  /*1e00*/  UISETP.GE.U32.AND UP0, UPT, UR48, 0x3f, UPT ;  /* 0x0000003f3000788c */ /* 0x000fe4000bf06070 */
[----:B------:R-:W-:Y:S02]  /*1e10*/  ULEA UR4, UR7, UR6, 0x3 ;  /* 0x0000000607047291 */ /* 0x000fe4000f8e18ff */
[----:B------:R-:W-:Y:S01]  /*1e20*/  ULEA UR11, UR20, UR44, 0x7 ;  /* 0x0000002c140b7291 */ /* 0x000fe2000f8e38ff */
[----:B------:R-:W-:-:S06]  /*1e30*/  UMOV UR13, URZ ;  /* 0x000000ff000d7c82 */ /* 0x000fcc0008000000 */
[----:B------:R1:W2:Y:S01]  /*1e40*/  SYNCS.PHASECHK.TRANS64.TRYWAIT P0, [UR4+0xd0], R0 ;  /* 0x0000d000ff0075a7 */ /* 0x0002a20008001104 */
[----:B------:R-:W-:-:S04]  /*1e50*/  ULEA.HI UR4, UR24, UR24, URZ, 0x1 ;  /* 0x0000001818047291 */ /* 0x000fc8000f8f08ff */
[----:B------:R-:W-:-:S04]  /*1e60*/  USHF.L.U32 UR4, UR4, 0x6, URZ ;  /* 0x0000000604047899 */ /* 0x000fc800080006ff */
[----:B------:R-:W-:-:S04]  /*1e70*/  ULOP3.LUT UR35, UR4, 0xffffff80, URZ, 0xc0, !UPT ;  /* 0xffffff8004237892 */ /* 0x000fc8000f8ec0ff */
[----:B------:R-:W-:Y:S01]  /*1e80*/  UIADD3 UR35, UPT, UPT, UR42, UR35, URZ ;  /* 0x000000232a237290 */ /* 0x000fe2000fffe0ff */
[----:B------:R-:W-:Y:S11]  /*1e90*/  BRA.U !UP0, `(.L_x_26) ;  /* 0x0000000108c47547 */ /* 0x000ff6000b800000 */
[----:B------:R-:W-:Y:S01]  /*1ea0*/  UMOV UR16, UR41 ;  /* 0x0000002900107c82 */ /* 0x000fe20008000000 */
[----:B------:R-:W-:Y:S01]  /*1eb0*/  UMOV UR4, UR7 ;  /* 0x0000000700047c82 */ /* 0x000fe20008000000 */
[----:B------:R-:W-:-:S05]  /*1ec0*/  UMOV UR34, URZ ;  /* 0x000000ff00227c82 */ /* 0x000fca0008000000 */
.L_x_32:
[----:B------:R-:W-:Y:S01]  /*1ed0*/  ULEA UR33, UR4, UR6, 0x3 ;  /* 0x0000000604217291 */ /* 0x000fe2000f8e18ff */
[----:B------:R-:W-:Y:S01]  /*1ee0*/  @P3 MOV R2, 0x4000 ;  /* 0x0000400000023802 */ /* 0x000fe20000000f00 */
[----:B--234-:R-:W-:Y:S10]  /*1ef0*/  @P0 BRA `(.L_x_27) ;  /* 0x00000000000c0947 */ /* 0x01cff40003800000 */
[----:B------:R-:W-:-:S04]  /*1f00*/  SHF.L.U32 R3, R12, 0x1f, RZ ;  /* 0x0000001f0c037819 */ /* 0x000fc800000006ff */
[----:B------:R-:W2:Y:S02]  /*1f10*/  SYNCS.PHASECHK.TRANS64.TRYWAIT P0, [UR33+0xd0], R3 ;  /* 0x0000d003ff0075a7 */ /* 0x000ea40008001121 */
[----:B--2---:R-:W-:Y:S05]  /*1f20*/  @!P0 BRA `(.L_x_28) ;  /* 0x0000007c00548947 */ /* 0x004fea0003800000 */
.L_x_27:
[----:B------:R2:W-:Y:S01]  /*1f30*/  @P3 SYNCS.ARRIVE.TRANS64 RZ, [UR33], R2 ;  /* 0x00000002ffff39a7 */ /* 0x0005e20008000021 */
[----:B------:R-:W-:Y:S02]  /*1f40*/  ULOP3.LUT UR5, UR23, 0x2, URZ, 0xfc, !UPT ;  /* 0x0000000217057892 */ /* 0x000fe4000f8efcff */
[----:B------:R-:W-:Y:S02]  /*1f50*/  UIADD3 UR16, UPT, UPT, UR16, 0x1, URZ ;  /* 0x0000000110107890 */ /* 0x000fe4000fffe0ff */
[----:B------:R-:W-:Y:S02]  /*1f60*/  UISETP.NE.AND UP0, UPT, UR5, 0x2, UPT ;  /* 0x000000020500788c */ /* 0x000fe4000bf05270 */
[----:B------:R-:W-:-:S07]  /*1f70*/  UISETP.NE.AND UP2, UPT, UR16, 0x1, UPT ;  /* 0x000000011000788c */ /* 0x000fce000bf45270 */
[----:B------:R-:W-:Y:S05]  /*1f80*/  BRA.U UP0, `(.L_x_29) ;  /* 0x0000000100047547 */ /* 0x000fea000b800000 */
[----:B------:R-:W-:Y:S05]  /*1f90*/  BPT.TRAP 0x1 ;  /* 0x000000040000795c */ /* 0x000fea0000300000 */
.L_x_29:
[----:B------:R-:W-:Y:S04]  /*1fa0*/  BSSY.RECONVERGENT B0, `(.L_x_30) ;  /* 0x0000003000007945 */ /* 0x000fe80003800200 */
[----:B------:R-:W-:Y:S05]  /*1fb0*/  @!P2 BRA `(.L_x_31) ;  /* 0x000000000004a947 */ /* 0x000fea0003800000 */
[----:B------:R-:W-:Y:S05]  /*1fc0*/  BPT.TRAP 0x1 ;  /* 0x000000040000795c */ /* 0x000fea0000300000 */
.L_x_31:
[----:B------:R-:W-:Y:S05]  /*1fd0*/  BSYNC.RECONVERGENT B0 ;  /* 0x0000000000007941 */ /* 0x000fea0003800200 */
.L_x_30:
[----:B------:R-:W-:Y:S02]  /*1fe0*/  UIADD3 UR5, UPT, UPT, UR4, 0x1, URZ ;  /* 0x0000000104057890 */ /* 0x000fe4000fffe0ff */
[----:B------:R-:W-:Y:S02]  /*1ff0*/  UIADD3 UR14, UP1, UPT, UR26, 0x80, URZ ;  /* 0x000000801a0e7890 */ /* 0x000fe4000ff3e0ff */
[----:B------:R-:W-:Y:S02]  /*2000*/  UISETP.NE.AND UP0, UPT, UR5, 0x1a, UPT ;  /* 0x0000001a0500788c */ /* 0x000fe4000bf05270 */
[----:B------:R-:W-:Y:S02]  /*2010*/  ULOP3.LUT UR33, UR33, 0xfefffff8, URZ, 0xc0, !UPT ;  /* 0xfefffff821217892 */ /* 0x000fe4000f8ec0ff */
[----:B------:R-:W-:Y:S02]  /*2020*/  USEL UR8, URZ, 0x1, UP0 ;  /* 0x00000001ff087887 */ /* 0x000fe40008000000 */
[----:B------:R-:W-:-:S02]  /*2030*/  USEL UR7, UR5, URZ, UP0 ;  /* 0x000000ff05077287 */ /* 0x000fc40008000000 */
[----:B------:R-:W-:Y:S02]  /*2040*/  UIADD3.X UR15, UPT, UPT, URZ, UR27, URZ, UP1, !UPT ;  /* 0x0000001bff0f7290 */ /* 0x000fe40008ffe4ff */
[----:B------:R-:W-:Y:S01]  /*2050*/  ULEA UR5, UR7, UR6, 0x3 ;  /* 0x0000000607057291 */ /* 0x000fe2000f8e18ff */
[----:B------:R-:W-:Y:S01]  /*2060*/  LOP3.LUT R12, R12, UR8, RZ, 0x3c, !PT ;  /* 0x000000080c0c7c12 */ /* 0x000fe2000f8e3cff */
[----:B------:R-:W-:Y:S02]  /*2070*/  USHF.L.U32 UR8, UR4, 0xc, URZ ;  /* 0x0000000c04087899 */ /* 0x000fe400080006ff */
[----:B------:R-:W-:Y:S01]  /*2080*/  UIADD3 UR4, UP0, UPT, UR26, 0x180, URZ ;  /* 0x000001801a047890 */ /* 0x000fe2000ff1e0ff */
[----:B-1----:R-:W-:Y:S01]  /*2090*/  SHF.L.U32 R0, R12, 0x1f, RZ ;  /* 0x0000001f0c007819 */ /* 0x002fe200000006ff */
[----:B------:R-:W-:Y:S02]  /*20a0*/  ULEA UR32, UR22, UR8, 0x1 ;  /* 0x0000000816207291 */ /* 0x000fe4000f8e08ff */
[----:B------:R-:W-:Y:S01]  /*20b0*/  UPRMT UR13, URZ, 0x5410, UR21 ;  /* 0x00005410ff0d7896 */ /* 0x000fe20008000015 */
[----:B------:R3:W4:Y:S01]  /*20c0*/  SYNCS.PHASECHK.TRANS64.TRYWAIT P0, [UR5+0xd0], R0 ;  /* 0x0000d000ff0075a7 */ /* 0x0007220008001105 */
[----:B------:R-:W-:-:S02]  /*20d0*/  UIADD3 UR32, UPT, UPT, UR6, 0x4400, UR32 ;  /* 0x0000440006207890 */ /* 0x000fc4000fffe020 */
[----:B------:R-:W-:Y:S02]  /*20e0*/  UIADD3 UR8, UPT, UPT, UR6, 0x1e400, UR8 ;  /* 0x0001e40006087890 */ /* 0x000fe4000fffe008 */
[----:B------:R-:W-:Y:S01]  /*20f0*/  UIADD3.X UR5, UPT, UPT, URZ, UR27, URZ, UP0, !UPT ;  /* 0x0000001bff057290 */ /* 0x000fe200087fe4ff */
[----:B------:R-:W-:Y:S01]  /*2100*/  UMOV UR18, 0x0 ;  /* 0x0000000000127882 */ /* 0x000fe20000000000 */
[----:B------:R-:W-:Y:S01]  /*2110*/  UMOV UR19, 0x10000000 ;  /* 0x1000000000137882 */ /* 0x000fe20000000000 */
[----:B------:R-:W-:Y:S01]  /*2120*/  UMOV UR10, UR34 ;  /* 0x00000022000a7c82 */ /* 0x000fe20008000000 */
[----:B------:R-:W-:Y:S01]  /*2130*/  UMOV UR12, UR36 ;  /* 0x00000024000c7c82 */ /* 0x000fe20008000000 */
[----:B------:R-:W-:Y:S01]  /*2140*/  UMOV UR9, UR33 ;  /* 0x0000002100097c82 */ /* 0x000fe20008000000 */
[----:B------:R1:W-:Y:S03]  /*2150*/  UTMALDG.3D.MULTICAST.2CTA [UR32], [UR14], UR13, desc[UR18] ;  /* 0x000012200e0073b4 */ /* 0x0003e6000821180d */
[----:B------:R2:W-:Y:S01]  /*2160*/  UTMALDG.3D.2CTA [UR8], [UR4], desc[UR18] ;  /* 0x00001208040075b4 */ /* 0x0005e20008211000 */
[----:B-1----:R-:W-:Y:S01]  /*2170*/  UIADD3 UR34, UPT, UPT, UR34, 0x20, URZ ;  /* 0x0000002022227890 */ /* 0x002fe2000fffe0ff */
[----:B------:R-:W-:Y:S01]  /*2180*/  UMOV UR13, UR25 ;  /* 0x00000019000d7c82 */ /* 0x000fe20008000000 */
[----:B--2---:R-:W-:Y:S01]  /*2190*/  UMOV UR4, UR7 ;  /* 0x0000000700047c82 */ /* 0x004fe20008000000 */
[----:B------:R-:W-:Y:S09]  /*21a0*/  BRA.U UP2, `(.L_x_32) ;  /* 0xfffffffd02487547 */ /* 0x000ff2000b83ffff */
.L_x_26:
[----:B------:R-:W-:Y:S01]  /*21b0*/  ULEA UR4, UR7, UR6, 0x3 ;  /* 0x0000000607047291 */ /* 0x000fe2000f8e18ff */
[----:B-1-3--:R-:W-:Y:S01]  /*21c0*/  SHF.L.U32 R0, R12, 0x1f, RZ ;  /* 0x0000001f0c007819 */ /* 0x00afe200000006ff */
[----:B------:R-:W-:Y:S01]  /*21d0*/  @!P1 SYNCS.ARRIVE.TRANS64.A1T0 RZ, [UR6+0x1e8], RZ ;  /* 0x0001e8ffffff99a7 */ /* 0x000fe20008100006 */
[----:B------:R-:W-:-:S06]  /*21e0*/  UISETP.GT.AND UP0, UPT, UR40, UR39, UPT ;  /* 0x000000272800728c */ /* 0x000fcc000bf04270 */
[----:B--2-4-:R1:W2:Y:S03]  /*21f0*/  SYNCS.PHASECHK.TRANS64.TRYWAIT P0, [UR4+0xd0], R0 ;  /* 0x0000d000ff0075a7 */ /* 0x0142a60008001104 */
[----:B------:R-:W-:Y:S05]  /*2200*/  BRA.U !UP0, `(.L_x_33) ;  /* 0x0000000108c47547 */ /* 0x000fea000b800000 */
[----:B------:R-:W-:Y:S01]  /*2210*/  UIADD3 UR24, UPT, UPT, UR43, UR13, URZ ;  /* 0x0000000d2b187290 */ /* 0x000fe2000fffe0ff */
[----:B------:R-:W-:-:S11]  /*2220*/  UMOV UR4, UR7 ;  /* 0x0000000700047c82 */ /* 0x000fd60008000000 */
.L_x_39:
[----:B------:R-:W-:Y:S01]  /*2230*/  ULEA UR17, UR4, UR6, 0x3 ;  /* 0x0000000604117291 */ /* 0x000fe2000f8e18ff */
[----:B--2---:R-:W-:Y:S01]  /*2240*/  @P3 MOV R2, 0x4000 ;  /* 0x0000400000023802 */ /* 0x004fe20000000f00 */
[----:B--2-4-:R-:W-:Y:S10]  /*2250*/  @P0 BRA `(.L_x_34) ;  /* 0x00000000000c0947 */ /* 0x014ff40003800000 */
[----:B------:R-:W-:-:S04]  /*2260*/  SHF.L.U32 R3, R12, 0x1f, RZ ;  /* 0x0000001f0c037819 */ /* 0x000fc800000006ff */
[----:B------:R-:W2:Y:S02]  /*2270*/  SYNCS.PHASECHK.TRANS64.TRYWAIT P0, [UR17+0xd0], R3 ;  /* 0x0000d003ff0075a7 */ /* 0x000ea40008001111 */
[----:B--2---:R-:W-:Y:S05]  /*2280*/  @!P0 BRA `(.L_x_35) ;  /* 0x0000007800948947 */ /* 0x004fea0003800000 */
.L_x_34:
[----:B------:R2:W-:Y:S01]  /*2290*/  @P3 SYNCS.ARRIVE.TRANS64 RZ, [UR17], R2 ;  /* 0x00000002ffff39a7 */ /* 0x0005e20008000011 */
[----:B------:R-:W-:-:S04]  /*22a0*/  ULOP3.LUT UR5, UR23, 0x2, URZ, 0xfc, !UPT ;  /* 0x0000000217057892 */ /* 0x000fc8000f8efcff */
[----:B------:R-:W-:-:S09]  /*22b0*/  UISETP.NE.AND UP0, UPT, UR5, 0x2, UPT ;  /* 0x000000020500788c */ /* 0x000fd2000bf05270 */
[----:B------:R-:W-:Y:S05]  /*22c0*/  BRA.U UP0, `(.L_x_36) ;  /* 0x0000000100047547 */ /* 0x000fea000b800000 */
[----:B------:R-:W-:Y:S05]  /*22d0*/  BPT.TRAP 0x1 ;  /* 0x000000040000795c */ /* 0x000fea0000300000 */
.L_x_36:
[----:B------:R-:W-:Y:S04]  /*22e0*/  BSSY.RECONVERGENT B0, `(.L_x_37) ;  /* 0x0000003000007945 */ /* 0x000fe80003800200 */
[----:B------:R-:W-:Y:S05]  /*22f0*/  @!P2 BRA `(.L_x_38) ;  /* 0x000000000004a947 */ /* 0x000fea0003800000 */
[----:B------:R-:W-:Y:S05]  /*2300*/  BPT.TRAP 0x1 ;  /* 0x000000040000795c */ /* 0x000fea0000300000 */
.L_x_38:
[----:B------:R-:W-:Y:S05]  /*2310*/  BSYNC.RECONVERGENT B0 ;  /* 0x0000000000007941 */ /* 0x000fea0003800200 */
.L_x_37:
[----:B------:R-:W-:Y:S02]  /*2320*/  UIADD3 UR5, UPT, UPT, UR4, 0x1, URZ ;  /* 0x0000000104057890 */ /* 0x000fe4000fffe0ff */
[----:B------:R-:W-:Y:S02]  /*2330*/  USHF.L.U32 UR18, UR13, 0x5, URZ ;  /* 0x000000050d127899 */ /* 0x000fe400080006ff */
[----:B------:R-:W-:Y:S02]  /*2340*/  UISETP.NE.AND UP0, UPT, UR5, 0x1a, UPT ;  /* 0x0000001a0500788c */ /* 0x000fe4000bf05270 */
[----:B------:R-:W-:Y:S02]  /*2350*/  ULOP3.LUT UR17, UR17, 0xfefffff8, URZ, 0xc0, !UPT ;  /* 0xfefffff811117892 */ /* 0x000fe4000f8ec0ff */
[----:B------:R-:W-:Y:S02]  /*2360*/  USEL UR8, URZ, 0x1, UP0 ;  /* 0x00000001ff087887 */ /* 0x000fe40008000000 */
[----:B------:R-:W-:-:S02]  /*2370*/  USEL UR7, UR5, URZ, UP0 ;  /* 0x000000ff05077287 */ /* 0x000fc40008000000 */
[----:B------:R-:W-:Y:S02]  /*2380*/  UIADD3 UR14, UP0, UPT, UR26, 0x180, URZ ;  /* 0x000001801a0e7890 */ /* 0x000fe4000ff1e0ff */
        /* <DEDUP_REMOVED lines=9> */
[----:B------:R-:W-:Y:S02]  /*2420*/  UIADD3.X UR5, UPT, UPT, URZ, UR27, URZ, UP1, !UPT ;  /* 0x0000001bff057290 */ /* 0x000fe40008ffe4ff */
[----:B------:R-:W-:Y:S02]  /*2430*/  UIADD3 UR8, UPT, UPT, UR6, 0x1e400, UR8 ;  /* 0x0001e40006087890 */ /* 0x000fe4000fffe008 */
[----:B------:R-:W-:Y:S01]  /*2440*/  UIADD3.X UR15, UPT, UPT, URZ, UR27, URZ, UP0, !UPT ;  /* 0x0000001bff0f7290 */ /* 0x000fe200087fe4ff */
[----:B------:R-:W-:Y:S01]  /*2450*/  UMOV UR28, 0x0 ;  /* 0x00000000001c7882 */ /* 0x000fe20000000000 */
[----:B------:R-:W-:Y:S01]  /*2460*/  UMOV UR29, 0x10000000 ;  /* 0x10000000001d7882 */ /* 0x000fe20000000000 */
[----:B------:R-:W-:Y:S01]  /*2470*/  UMOV UR19, UR35 ;  /* 0x0000002300137c82 */ /* 0x000fe20008000000 */
[----:B------:R-:W-:Y:S01]  /*2480*/  UMOV UR20, UR36 ;  /* 0x0000002400147c82 */ /* 0x000fe20008000000 */
[----:B------:R-:W-:Y:S01]  /*2490*/  UMOV UR12, UR36 ;  /* 0x00000024000c7c82 */ /* 0x000fe20008000000 */
[----:B------:R1:W-:Y:S01]  /*24a0*/  UTMALDG.3D.MULTICAST.2CTA [UR16], [UR4], UR10, desc[UR28] ;  /* 0x00001c10040073b4 */ /* 0x0003e2000821180a */
[----:B------:R-:W-:Y:S01]  /*24b0*/  UMOV UR9, UR17 ;  /* 0x0000001100097c82 */ /* 0x000fe20008000000 */
[----:B------:R-:W-:-:S04]  /*24c0*/  UIADD3 UR13, UPT, UPT, UR13, 0x1, URZ ;  /* 0x000000010d0d7890 */ /* 0x000fc8000fffe0ff */
[----:B------:R-:W-:Y:S01]  /*24d0*/  UISETP.NE.AND UP0, UPT, UR13, UR24, UPT ;  /* 0x000000180d00728c */ /* 0x000fe2000bf05270 */
[----:B-1----:R-:W-:Y:S01]  /*24e0*/  UMOV UR10, UR18 ;  /* 0x00000012000a7c82 */ /* 0x002fe20008000000 */
[----:B------:R-:W-:Y:S01]  /*24f0*/  UMOV UR4, UR7 ;  /* 0x0000000700047c82 */ /* 0x000fe20008000000 */
[----:B------:R3:W-:Y:S06]  /*2500*/  UTMALDG.3D.2CTA [UR8], [UR14], desc[UR28] ;  /* 0x00001c080e0075b4 */ /* 0x0007ec0008211000 */
[----:B---3--:R-:W-:Y:S05]  /*2510*/  BRA.U UP0, `(.L_x_39) ;  /* 0xfffffffd00447547 */ /* 0x008fea000b83ffff */
.L_x_33:
[C---:B------:R-:W-:Y:S01]  /*2520*/  LEA R3, R11.reuse, UR6, 0x3 ;  /* 0x000000060b037c11 */ /* 0x040fe2000f8e18ff */
[----:B------:R-:W-:Y:S01]  /*2530*/  NOP ;  /* 0x0000000000007918 */ /* 0x000fe20000000000 */
[----:B-1----:R-:W-:Y:S02]  /*2540*/  SHF.L.U32 R0, R10, 0x1f, RZ ;  /* 0x0000001f0a007819 */ /* 0x002fe400000006ff */
[----:B------:R-:W-:Y:S02]  /*2550*/  LEA R4, R11, UR6, 0x4 ;  /* 0x000000060b047c11 */ /* 0x000fe4000f8e20ff */
[----:B--2-4-:R-:W1:Y:S02]  /*2560*/  SYNCS.PHASECHK.TRANS64.TRYWAIT P0, [R3+URZ+0x1f0], R0 ;  /* 0x0001f000030075a7 */ /* 0x014e6400080011ff */
[----:B-1----:R-:W-:Y:S05]  /*2570*/  @!P0 BRA `(.L_x_40) ;  /* 0x0000007400f08947 */ /* 0x002fea0003800000 */
.L_x_175:
[----:B------:R-:W2:Y:S01]  /*2580*/  LDS.128 R4, [R4+0x280] ;  /* 0x0002800004047984 */ /* 0x000ea20000000c00 */
[----:B------:R-:W-:Y:S01]  /*2590*/  UISETP.GE.AND UP0, UPT, UR45, 0x1, UPT ;  /* 0x000000012d00788c */ /* 0x000fe2000bf06270 */
[----:B------:R-:W-:Y:S01]  /*25a0*/  @!PT LDS RZ, [RZ] ;  /* 0x00000000fffff984 */ /* 0x000fe20000000800 */
[----:B------:R-:W-:Y:S01]  /*25b0*/  @!PT LDS RZ, [RZ] ;  /* 0x00000000fffff984 */ /* 0x000fe20000000800 */
[----:B------:R-:W-:Y:S01]  /*25c0*/  @!PT LDS RZ, [RZ] ;  /* 0x00000000fffff984 */ /* 0x000fe20000000800 */
[----:B------:R-:W-:Y:S01]  /*25d0*/  @!PT LDS RZ, [RZ] ;  /* 0x00000000fffff984 */ /* 0x000fe20000000800 */
[----:B------:R3:W-:Y:S06]  /*25e0*/  MEMBAR.ALL.CTA ;  /* 0x0000000000007992 */ /* 0x0007ec0000008000 */
[----:B---3--:R-:W3:Y:S01]  /*25f0*/  FENCE.VIEW.ASYNC.S ;  /* 0x00000000000073c6 */ /* 0x008ee20000000000 */
[----:B--2---:R-:W-:-:S13]  /*2600*/  LOP3.LUT P0, RZ, R6, 0x1, RZ, 0xc0, !PT ;  /* 0x0000000106ff7812 */ /* 0x004fda000780c0ff */
[----:B---3--:R-:W-:Y:S01]  /*2610*/  VOTEU.ANY UP1, P0 ;  /* 0x0000000000ff7886 */ /* 0x008fe20000020100 */
[----:B------:R-:W-:-:S13]  /*2620*/  PLOP3.LUT P0, PT, PT, PT, UP1, 0x80, 0x8 ;  /* 0x000000000008781c */ /* 0x000fda0003f0f018 */
[----:B-1----:R-:W-:Y:S02]  /*2630*/  @P0 LOP3.LUT R0, R5, 0xffff, RZ, 0xc0, !PT ;  /* 0x0000ffff05000812 */ /* 0x002fe400078ec0ff */
[----:B------:R-:W-:Y:S02]  /*2640*/  @P0 MOV R2, R4 ;  /* 0x0000000400020202 */ /* 0x000fe40000000f00 */
[----:B------:R-:W-:Y:S01]  /*2650*/  @P0 R2UR UR5, R0 ;  /* 0x00000000000502ca */ /* 0x000fe200000e0000 */
[----:B------:R-:W-:Y:S01]  /*2660*/  VIADD R0, R3, 0x200 ;  /* 0x0000020003007836 */ /* 0x000fe20000000000 */
[----:B------:R-:W-:Y:S02]  /*2670*/  @P0 SHF.R.U32.HI R4, RZ, 0x10, R5 ;  /* 0x00000010ff040819 */ /* 0x000fe40000011605 */
[----:B------:R-:W-:Y:S02]  /*2680*/  @P0 R2UR UR8, R2 ;  /* 0x00000000020802ca */ /* 0x000fe400000e0000 */
[----:B------:R-:W-:-:S02]  /*2690*/  PRMT R0, RZ, 0x654, R0 ;  /* 0x00000654ff007816 */ /* 0x000fc40000000000 */
[----:B------:R-:W-:Y:S02]  /*26a0*/  @P0 R2UR UR4, R4 ;  /* 0x00000000040402ca */ /* 0x000fe400000e0000 */
[----:B------:R1:W-:Y:S03]  /*26b0*/  SYNCS.ARRIVE.TRANS64.RED.A1T0 RZ, [R0+URZ], RZ ;  /* 0x000000ff00ff79a7 */ /* 0x0003e600081004ff */
[----:B------:R-:W-:-:S04]  /*26c0*/  @UP1 UMOV UR30, UR5 ;  /* 0x00000005001e1c82 */ /* 0x000fc80008000000 */
[----:B------:R-:W-:-:S04]  /*26d0*/  @UP1 UMOV UR31, UR8 ;  /* 0x00000008001f1c82 */ /* 0x000fc80008000000 */
[----:B------:R-:W-:Y:S01]  /*26e0*/  @UP1 UMOV UR36, UR4 ;  /* 0x0000000400241c82 */ /* 0x000fe20008000000 */
[----:B------:R-:W-:Y:S05]  /*26f0*/  BRA.U !UP0, `(.L_x_41) ;  /* 0x0000000108d47547 */ /* 0x000fea000b800000 */
[----:B------:R-:W2:Y:S01]  /*2700*/  LDCU.128 UR12, c[0x0][0xb10] ;  /* 0x00016200ff0c77ac */ /* 0x000ea20008000c00 */
[----:B------:R-:W3:Y:S01]  /*2710*/  LDCU UR24, c[0x0][0xb20] ;  /* 0x00016400ff1877ac */ /* 0x000ee20008000800 */
[----:B------:R-:W4:Y:S01]  /*2720*/  LDCU UR20, c[0x0][0xb0c] ;  /* 0x00016180ff1477ac */ /* 0x000f220008000800 */
[----:B------:R-:W1:Y:S01]  /*2730*/  LDCU.64 UR10, c[0x0][0xb28] ;  /* 0x00016500ff0a77ac */ /* 0x000e620008000a00 */
[----:B------:R-:W-:Y:S02]  /*2740*/  UISETP.NE.AND UP3, UPT, UR45, 0x1, UPT ;  /* 0x000000012d00788c */ /* 0x000fe4000bf65270 */
[----:B--2---:R-:W-:Y:S02]  /*2750*/  UIMAD.WIDE.U32 UR8, UR37, UR15, URZ ;  /* 0x0000000f250872a5 */ /* 0x004fe4000f8e00ff */
[----:B------:R-:W-:Y:S02]  /*2760*/  UIMAD.WIDE.U32 UR4, UR38, UR12, URZ ;  /* 0x0000000c260472a5 */ /* 0x000fe4000f8e00ff */
[----:B------:R-:W-:-:S02]  /*2770*/  UISETP.NE.AND UP0, UPT, UR14, 0x1, UPT ;  /* 0x000000010e00788c */ /* 0x000fc4000bf05270 */
[----:B------:R-:W-:Y:S01]  /*2780*/  UIMAD.WIDE.U32 UR28, UR30, UR15, URZ ;  /* 0x0000000f1e1c72a5 */ /* 0x000fe2000f8e00ff */
[----:B------:R-:W-:Y:S02]  /*2790*/  UMOV UR8, UR9 ;  /* 0x0000000900087c82 */ /* 0x000fe40008000000 */
[----:B------:R-:W-:Y:S01]  /*27a0*/  UMOV UR4, UR5 ;  /* 0x0000000500047c82 */ /* 0x000fe20008000000 */
[----:B---3--:R-:W-:Y:S02]  /*27b0*/  USHF.R.U32.HI UR8, URZ, UR24, UR8 ;  /* 0x00000018ff087299 */ /* 0x008fe40008011608 */
[----:B----4-:R-:W-:Y:S02]  /*27c0*/  UISETP.NE.AND UP2, UPT, UR20, 0x1, UPT ;  /* 0x000000011400788c */ /* 0x010fe4000bf45270 */
[----:B------:R-:W-:Y:S02]  /*27d0*/  USHF.R.U32.HI UR4, URZ, UR13, UR4 ;  /* 0x0000000dff047299 */ /* 0x000fe40008011604 */
[----:B------:R-:W-:-:S02]  /*27e0*/  USEL UR5, UR37, UR8, !UP0 ;  /* 0x0000000825057287 */ /* 0x000fc4000c000000 */
[----:B------:R-:W-:Y:S02]  /*27f0*/  USEL UR8, UR38, UR4, !UP2 ;  /* 0x0000000426087287 */ /* 0x000fe4000d000000 */
[----:B-1----:R-:W-:Y:S01]  /*2800*/  UIMAD.WIDE.U32 UR16, UR5, UR10, URZ ;  /* 0x0000000a051072a5 */ /* 0x002fe2000f8e00ff */
[----:B------:R-:W-:Y:S01]  /*2810*/  UMOV UR4, UR29 ;  /* 0x0000001d00047c82 */ /* 0x000fe20008000000 */
[----:B------:R-:W-:Y:S02]  /*2820*/  UIMAD.WIDE.U32 UR18, UR31, UR12, URZ ;  /* 0x0000000c1f1272a5 */ /* 0x000fe4000f8e00ff */
[----:B------:R-:W-:-:S03]  /*2830*/  UIMAD.WIDE.U32 UR28, UR8, UR10, URZ ;  /* 0x0000000a081c72a5 */ /* 0x000fc6000f8e00ff */
[----:B------:R-:W-:Y:S01]  /*2840*/  UMOV UR16, UR17 ;  /* 0x0000001100107c82 */ /* 0x000fe20008000000 */
[----:B------:R-:W-:Y:S02]  /*2850*/  USHF.R.U32.HI UR4, URZ, UR24, UR4 ;  /* 0x00000018ff047299 */ /* 0x000fe40008011604 */
[----:B------:R-:W-:Y:S01]  /*2860*/  @UP3 USHF.R.U32.HI UR5, URZ, UR11, UR16 ;  /* 0x0000000bff053299 */ /* 0x000fe20008011610 */
[----:B------:R-:W-:Y:S01]  /*2870*/  UMOV UR18, UR19 ;  /* 0x0000001300127c82 */ /* 0x000fe20008000000 */
[----:B------:R-:W-:Y:S01]  /*2880*/  UMOV UR28, UR29 ;  /* 0x0000001d001c7c82 */ /* 0x000fe20008000000 */
[----:B------:R-:W-:Y:S02]  /*2890*/  USHF.R.U32.HI UR13, URZ, UR13, UR18 ;  /* 0x0000000dff0d7299 */ /* 0x000fe40008011612 */
[----:B------:R-:W-:Y:S02]  /*28a0*/  USEL UR4, UR30, UR4, !UP0 ;  /* 0x000000041e047287 */ /* 0x000fe4000c000000 */
[----:B------:R-:W-:-:S02]  /*28b0*/  @UP3 USHF.R.U32.HI UR8, URZ, UR11, UR28 ;  /* 0x0000000bff083299 */ /* 0x000fc4000801161c */
[----:B------:R-:W-:Y:S02]  /*28c0*/  UIMAD UR9, UR45, UR5, URZ ;  /* 0x000000052d0972a4 */ /* 0x000fe4000f8e02ff */
[----:B------:R-:W-:Y:S02]  /*28d0*/  USEL UR5, UR31, UR13, !UP2 ;  /* 0x0000000d1f057287 */ /* 0x000fe4000d000000 */
[----:B------:R-:W-:Y:S02]  /*28e0*/  UIMAD UR12, UR45, UR8, URZ ;  /* 0x000000082d0c72a4 */ /* 0x000fe4000f8e02ff */
[----:B------:R-:W-:Y:S02]  /*28f0*/  UISETP.GE.AND UP0, UPT, UR4, UR9, UPT ;  /* 0x000000090400728c */ /* 0x000fe4000bf06270 */
[----:B------:R-:W-:Y:S02]  /*2900*/  UIMAD.WIDE.U32 UR16, UR4, UR10, URZ ;  /* 0x0000000a041072a5 */ /* 0x000fe4000f8e00ff */
[----:B------:R-:W-:-:S02]  /*2910*/  UISETP.GE.OR UP0, UPT, UR5, UR12, UP0 ;  /* 0x0000000c0500728c */ /* 0x000fc40008706670 */
        /* <DEDUP_REMOVED lines=19> */
.L_x_41:
[----:B------:R-:W2:Y:S02]  /*2a50*/  LDCU UR4, c[0x0][0xb30] ;  /* 0x00016600ff0477ac */ /* 0x000ea40008000800 */
[----:B--2---:R-:W-:-:S09]  /*2a60*/  UISETP.NE.AND UP0, UPT, UR4, 0x1, UPT ;  /* 0x000000010400788c */ /* 0x004fd2000bf05270 */
        /* <DEDUP_REMOVED lines=18> */
.L_x_42:
[----:B------:R-:W-:Y:S01]  /*2b90*/  VIADD R11, R11, 0x1 ;  /* 0x000000010b0b7836 */ /* 0x000fe20000000000 */
[----:B------:R-:W-:Y:S01]  /*2ba0*/  R2UR UR4, R52 ;  /* 0x00000000340472ca */ /* 0x000fe200000e0000 */
[----:B------:R-:W-:Y:S01]  /*2bb0*/  UIADD3 UR20, UPT, UPT, UR30, UR63, URZ ;  /* 0x0000003f1e147290 */ /* 0x000fe2000fffe0ff */
[----:B------:R-:W-:Y:S02]  /*2bc0*/  PLOP3.LUT P1, PT, PT, PT, PT, 0x80, 0x8 ;  /* 0x000000000008781c */ /* 0x000fe40003f2f070 */
[----:B------:R-:W-:-:S04]  /*2bd0*/  ISETP.NE.AND P0, PT, R11, 0x2, PT ;  /* 0x000000020b00780c */ /* 0x000fc80003f05270 */
[----:B-1----:R-:W-:Y:S02]  /*2be0*/  SEL R0, RZ, 0x1, P0 ;  /* 0x00000001ff007807 */ /* 0x002fe40000000000 */
[----:B------:R-:W-:Y:S02]  /*2bf0*/  SEL R11, R11, RZ, P0 ;  /* 0x000000ff0b0b7207 */ /* 0x000fe40000000000 */
[----:B------:R-:W-:Y:S01]  /*2c00*/  LOP3.LUT R10, R10, R0, RZ, 0x3c, !PT ;  /* 0x000000000a0a7212 */ /* 0x000fe200078e3cff */
[----:B------:R-:W-:Y:S01]  /*2c10*/  UIADD3 UR24, UPT, UPT, UR31, UR4, URZ ;  /* 0x000000041f187290 */ /* 0x000fe2000fffe0ff */
[----:B------:R-:W-:Y:S11]  /*2c20*/  BRA.U UP1, `(.L_x_43) ;  /* 0xfffffff101287547 */ /* 0x000ff6000b83ffff */
[----:B------:R-:W-:Y:S01]  /*2c30*/  UIADD3 UR8, UPT, UPT, UR6, 0xd0, URZ ;  /* 0x000000d006087890 */ /* 0x000fe2000fffe0ff */
[----:B------:R-:W-:-:S03]  /*2c40*/  SHF.L.U32 R2, R12, 0x1f, RZ ;  /* 0x0000001f0c027819 */ /* 0x000fc600000006ff */
[----:B------:R-:W-:-:S09]  /*2c50*/  ULEA UR4, UR7, UR8, 0x3 ;  /* 0x0000000807047291 */ /* 0x000fd2000f8e18ff */
[----:B------:R-:W1:Y:S02]  /*2c60*/  SYNCS.PHASECHK.TRANS64.TRYWAIT P0, [UR4], R2 ;  /* 0x00000002ff0075a7 */ /* 0x000e640008001104 */
[----:B-1----:R-:W-:Y:S05]  /*2c70*/  @!P0 BRA `(.L_x_44) ;  /* 0x0000007000448947 */ /* 0x002fea0003800000 */
.L_x_177:
[----:B------:R-:W-:-:S04]  /*2c80*/  UIADD3 UR4, UPT, UPT, UR7, 0x1, URZ ;  /* 0x0000000107047890 */ /* 0x000fc8000fffe0ff */
[----:B------:R-:W-:-:S04]  /*2c90*/  UISETP.NE.AND UP0, UPT, UR4, 0x1a, UPT ;  /* 0x0000001a0400788c */ /* 0x000fc8000bf05270 */
[----:B------:R-:W-:Y:S02]  /*2ca0*/  USEL UR6, URZ, 0x1, UP0 ;  /* 0x00000001ff067887 */ /* 0x000fe40008000000 */
[----:B------:R-:W-:-:S04]  /*2cb0*/  USEL UR4, UR4, URZ, UP0 ;  /* 0x000000ff04047287 */ /* 0x000fc80008000000 */
[----:B------:R-:W-:Y:S01]  /*2cc0*/  ULEA UR5, UR4, UR8, 0x3 ;  /* 0x0000000804057291 */ /* 0x000fe2000f8e18ff */
[----:B-1----:R-:W-:-:S04]  /*2cd0*/  LOP3.LUT R2, R12, UR6, RZ, 0x3c, !PT ;  /* 0x000000060c027c12 */ /* 0x002fc8000f8e3cff */
[----:B------:R-:W-:-:S04]  /*2ce0*/  SHF.L.U32 R3, R2, 0x1f, RZ ;  /* 0x0000001f02037819 */ /* 0x000fc800000006ff */
[----:B------:R-:W1:Y:S02]  /*2cf0*/  SYNCS.PHASECHK.TRANS64.TRYWAIT P0, [UR5], R3 ;  /* 0x00000003ff0075a7 */ /* 0x000e640008001105 */
[----:B-1----:R-:W-:Y:S05]  /*2d00*/  @!P0 BRA `(.L_x_45) ;  /* 0x0000007000388947 */ /* 0x002fea0003800000 */
.L_x_179:
[----:B------:R-:W-:-:S04]  /*2d10*/  UIADD3 UR4, UPT, UPT, UR4, 0x1, URZ ;  /* 0x0000000104047890 */ /* 0x000fc8000fffe0ff */
[----:B------:R-:W-:-:S04]  /*2d20*/  UISETP.NE.AND UP0, UPT, UR4, 0x1a, UPT ;  /* 0x0000001a0400788c */ /* 0x000fc8000bf05270 */
[----:B------:R-:W-:Y:S02]  /*2d30*/  USEL UR6, URZ, 0x1, UP0 ;  /* 0x00000001ff067887 */ /* 0x000fe40008000000 */
[----:B------:R-:W-:-:S04]  /*2d40*/  USEL UR4, UR4, URZ, UP0 ;  /* 0x000000ff04047287 */ /* 0x000fc80008000000 */
[----:B------:R-:W-:Y:S01]  /*2d50*/  ULEA UR5, UR4, UR8, 0x3 ;  /* 0x0000000804057291 */ /* 0x000fe2000f8e18ff */
[----:B------:R-:W-:-:S04]  /*2d60*/  LOP3.LUT R2, R2, UR6, RZ, 0x3c, !PT ;  /* 0x0000000602027c12 */ /* 0x000fc8000f8e3cff */
[----:B-1----:R-:W-:-:S04]  /*2d70*/  SHF.L.U32 R3, R2, 0x1f, RZ ;  /* 0x0000001f02037819 */ /* 0x002fc800000006ff */
[----:B------:R-:W1:Y:S02]  /*2d80*/  SYNCS.PHASECHK.TRANS64.TRYWAIT P0, [UR5], R3 ;  /* 0x00000003ff0075a7 */ /* 0x000e640008001105 */
[----:B-1----:R-:W-:Y:S05]  /*2d90*/  @!P0 BRA `(.L_x_46) ;  /* 0x00000070002c8947 */ /* 0x002fea0003800000 */
.L_x_181:
        /* <DEDUP_REMOVED lines=9> */
.L_x_183:
        /* <DEDUP_REMOVED lines=9> */
.L_x_185:
        /* <DEDUP_REMOVED lines=9> */
.L_x_187:
        /* <DEDUP_REMOVED lines=9> */
.L_x_189:
        /* <DEDUP_REMOVED lines=9> */
.L_x_191:
        /* <DEDUP_REMOVED lines=9> */
.L_x_193:
        /* <DEDUP_REMOVED lines=9> */
.L_x_195:
        /* <DEDUP_REMOVED lines=9> */
.L_x_197:
        /* <DEDUP_REMOVED lines=9> */
.L_x_199:
        /* <DEDUP_REMOVED lines=9> */
.L_x_201:
        /* <DEDUP_REMOVED lines=9> */
.L_x_203:
        /* <DEDUP_REMOVED lines=9> */
.L_x_205:
        /* <DEDUP_REMOVED lines=9> */
.L_x_207:
        /* <DEDUP_REMOVED lines=9> */
.L_x_209:
        /* <DEDUP_REMOVED lines=9> */
.L_x_211:
        /* <DEDUP_REMOVED lines=9> */
.L_x_213:
        /* <DEDUP_REMOVED lines=9> */
.L_x_215:
        /* <DEDUP_REMOVED lines=9> */
.L_x_217:
        /* <DEDUP_REMOVED lines=9> */
.L_x_219:
        /* <DEDUP_REMOVED lines=9> */
.L_x_221:
        /* <DEDUP_REMOVED lines=9> */
.L_x_223:
        /* <DEDUP_REMOVED lines=9> */
.L_x_225:
[----:B------:R-:W-:-:S04]  /*3a00*/  UIADD3 UR4, UPT, UPT, UR4, 0x1, URZ ;  /* 0x0000000104047890 */ /* 0x000fc8000fffe0ff */
[----:B------:R-:W-:-:S04]  /*3a10*/  UISETP.NE.AND UP0, UPT, UR4, 0x1a, UPT ;  /* 0x0000001a0400788c */ /* 0x000fc8000bf05270 */
[----:B------:R-:W-:Y:S02]  /*3a20*/  USEL UR5, URZ, 0x1, UP0 ;  /* 0x00000001ff057887 */ /* 0x000fe40008000000 */
[----:B------:R-:W-:-:S04]  /*3a30*/  USEL UR4, UR4, URZ, UP0 ;  /* 0x000000ff04047287 */ /* 0x000fc80008000000 */
[----:B------:R-:W-:Y:S01]  /*3a40*/  ULEA UR4, UR4, UR8, 0x3 ;  /* 0x0000000804047291 */ /* 0x000fe2000f8e18ff */
[----:B------:R-:W-:-:S04]  /*3a50*/  LOP3.LUT R2, R2, UR5, RZ, 0x3c, !PT ;  /* 0x0000000502027c12 */ /* 0x000fc8000f8e3cff */
[----:B------:R-:W-:Y:S01]  /*3a60*/  SHF.L.U32 R2, R2, 0x1f, RZ ;  /* 0x0000001f02027819 */ /* 0x000fe200000006ff */
[----:B-1----:R-:W-:-:S07]  /*3a70*/  IMAD.U32 R0, RZ, RZ, UR4 ;  /* 0x00000004ff007e24 */ /* 0x002fce000f8e00ff */
.L_x_69:
[----:B-1----:R1:W2:Y:S02]  /*3a80*/  SYNCS.PHASECHK.TRANS64.TRYWAIT P0, [R0+URZ], R2 ;  /* 0x00000002000075a7 */ /* 0x0022a400080011ff */
[----:B--2---:R-:W-:Y:S05]  /*3a90*/  @!P0 NANOSLEEP.SYNCS 0x989680 ;  /* 0x009896800000895d */ /* 0x004fea0003900000 */
[----:B------:R-:W2:Y:S02]  /*3aa0*/  @!P0 SYNCS.PHASECHK.TRANS64 P0, [R0+URZ], R2 ;  /* 0x00000002000085a7 */ /* 0x000ea400080010ff */
[----:B--2---:R-:W-:Y:S05]  /*3ab0*/  @P0 EXIT ;  /* 0x000000000000094d */ /* 0x004fea0003800000 */
[----:B------:R-:W-:Y:S05]  /*3ac0*/  BRA `(.L_x_69) ;  /* 0xfffffffc00ec7947 */ /* 0x000fea000383ffff */
.L_x_23:
[----:B------:R-:W-:-:S04]  /*3ad0*/  UISETP.NE.AND UP0, UPT, UR47, URZ, UPT ;  /* 0x000000ff2f00728c */ /* 0x000fc8000bf05270 */
[----:B------:R-:W-:-:S09]  /*3ae0*/  UISETP.NE.OR UP0, UPT, UR23, 0x1, UP0 ;  /* 0x000000011700788c */ /* 0x000fd20008705670 */
[----:B------:R-:W-:Y:S05]  /*3af0*/  BRA.U UP0, `(.L_x_70) ;  /* 0x0000000500487547 */ /* 0x000fea000b800000 */
[----:B------:R-:W-:Y:S01]  /*3b00*/  ISETP.GE.U32.AND P2, PT, R0, 0x8, PT ;  /* 0x000000080000780c */ /* 0x000fe20003f46070 */
[----:B------:R-:W-:Y:S01]  /*3b10*/  IMAD.MOV.U32 R12, RZ, RZ, 0x1 ;  /* 0x00000001ff0c7424 */ /* 0x000fe200078e00ff */
[----:B------:R-:W-:Y:S02]  /*3b20*/  CS2R R10, SRZ ;  /* 0x00000000000a7805 */ /* 0x000fe4000001ff00 */
[----:B------:R-:W-:Y:S01]  /*3b30*/  CS2R R8, SRZ ;  /* 0x0000000000087805 */ /* 0x000fe2000001ff00 */
[----:B------:R-:W-:Y:S01]  /*3b40*/  UMOV UR6, 0x400 ;  /* 0x0000040000067882 */ /* 0x000fe20000000000 */
[----:B------:R-:W-:Y:S01]  /*3b50*/  UMOV UR5, URZ ;  /* 0x000000ff00057c82 */ /* 0x000fe20008000000 */
[----:B------:R-:W-:-:S12]  /*3b60*/  ULEA UR6, UR47, UR6, 0x18 ;  /* 0x000000062f067291 */ /* 0x000fd8000f8ec0ff */
.L_x_74:
[----:B------:R-:W-:Y:S02]  /*3b70*/  LEA R2, R8, UR6, 0x3 ;  /* 0x0000000608027c11 */ /* 0x000fe4000f8e18ff */
[----:B------:R-:W-:-:S03]  /*3b80*/  SHF.L.U32 R4, R9, 0x1f, RZ ;  /* 0x0000001f09047819 */ /* 0x000fc600000006ff */
[----:B------:R-:W-:Y:S01]  /*3b90*/  VIADD R5, R2, 0x260 ;  /* 0x0000026002057836 */ /* 0x000fe20000000000 */
[----:B------:R-:W2:Y:S02]  /*3ba0*/  SYNCS.PHASECHK.TRANS64.TRYWAIT P0, [R2+URZ+0x250], R4 ;  /* 0x00025004020075a7 */ /* 0x000ea400080011ff */
[----:B--2---:R-:W-:Y:S05]  /*3bb0*/  @!P0 BRA `(.L_x_71) ;  /* 0x0000006800cc8947 */ /* 0x004fea0003800000 */
.L_x_226:
[----:B------:R-:W-:Y:S01]  /*3bc0*/  ULEA UR4, UR5, UR6, 0x3 ;  /* 0x0000000605047291 */ /* 0x000fe2000f8e18ff */
[----:B--2---:R-:W-:Y:S01]  /*3bd0*/  PRMT R2, RZ, 0x654, R5 ;  /* 0x00000654ff027816 */ /* 0x004fe20000000005 */
[----:B------:R-:W-:Y:S01]  /*3be0*/  @!P2 IMAD.MOV.U32 R4, RZ, RZ, 0x10 ;  /* 0x00000010ff04a424 */ /* 0x000fe200078e00ff */
[----:B------:R-:W-:Y:S01]  /*3bf0*/  SHF.L.U32 R5, R12, 0x1f, RZ ;  /* 0x0000001f0c057819 */ /* 0x000fe200000006ff */
[----:B------:R-:W-:Y:S01]  /*3c00*/  UIADD3 UR7, UPT, UPT, UR4, 0x1f0, URZ ;  /* 0x000001f004077890 */ /* 0x000fe2000fffe0ff */
[----:B------:R2:W-:Y:S05]  /*3c10*/  SYNCS.ARRIVE.TRANS64.RED.A1T0 RZ, [R2+URZ], RZ ;  /* 0x000000ff02ff79a7 */ /* 0x0005ea00081004ff */
[----:B------:R-:W-:Y:S01]  /*3c20*/  IMAD.U32 R6, RZ, RZ, UR7 ;  /* 0x00000007ff067e24 */ /* 0x000fe2000f8e00ff */
[----:B------:R-:W3:Y:S04]  /*3c30*/  SYNCS.PHASECHK.TRANS64.TRYWAIT P0, [UR4+0x200], R5 ;  /* 0x00020005ff0075a7 */ /* 0x000ee80008001104 */
[----:B------:R-:W-:Y:S01]  /*3c40*/  PRMT R6, R0, 0x654, R6 ;  /* 0x0000065400067816 */ /* 0x000fe20000000006 */
[----:B--23--:R-:W-:Y:S06]  /*3c50*/  @!P0 BRA `(.L_x_72) ;  /* 0x0000006800b88947 */ /* 0x00cfec0003800000 */
.L_x_228:
[----:B------:R-:W-:Y:S01]  /*3c60*/  ULEA UR8, UR5, UR6, 0x4 ;  /* 0x0000000605087291 */ /* 0x000fe2000f8e20ff */
[----:B------:R-:W-:Y:S01]  /*3c70*/  SEL R3, R6, R3, !P2 ;  /* 0x0000000306037207 */ /* 0x000fe20005000000 */
[----:B------:R-:W-:Y:S01]  /*3c80*/  UIADD3 UR9, UPT, UPT, UR4, 0x1f0, URZ ;  /* 0x000001f004097890 */ /* 0x000fe2000fffe0ff */
[----:B--2---:R-:W-:Y:S01]  /*3c90*/  LEA R2, R11, UR6, 0x3 ;  /* 0x000000060b027c11 */ /* 0x004fe2000f8e18ff */
[----:B------:R-:W-:Y:S01]  /*3ca0*/  UIADD3 UR8, UPT, UPT, UR8, 0x280, URZ ;  /* 0x0000028008087890 */ /* 0x000fe2000fffe0ff */
[----:B------:R2:W-:Y:S01]  /*3cb0*/  @!P2 SYNCS.ARRIVE.TRANS64.RED RZ, [R3+URZ], R4 ;  /* 0x0000000403ffa9a7 */ /* 0x0005e200080004ff */
[----:B------:R-:W-:Y:S01]  /*3cc0*/  UIADD3 UR4, UPT, UPT, UR5, 0x1, URZ ;  /* 0x0000000105047890 */ /* 0x000fe2000fffe0ff */
[----:B------:R-:W-:-:S03]  /*3cd0*/  VIADD R8, R8, 0x1 ;  /* 0x0000000108087836 */ /* 0x000fc60000000000 */
[----:B------:R-:W-:Y:S02]  /*3ce0*/  UISETP.NE.AND UP0, UPT, UR4, 0x2, UPT ;  /* 0x000000020400788c */ /* 0x000fe4000bf05270 */
[----:B------:R-:W-:Y:S01]  /*3cf0*/  ISETP.NE.AND P0, PT, R8, 0x2, PT ;  /* 0x000000020800780c */ /* 0x000fe20003f05270 */
[----:B------:R-:W-:Y:S06]  /*3d00*/  UGETNEXTWORKID.BROADCAST [UR8], [UR9] ;  /* 0x00000000080073ca */ /* 0x000fec0008000100 */
[----:B------:R-:W-:Y:S02]  /*3d10*/  USEL UR7, URZ, 0x1, UP0 ;  /* 0x00000001ff077887 */ /* 0x000fe40008000000 */
[----:B------:R-:W-:-:S04]  /*3d20*/  USEL UR5, UR4, URZ, UP0 ;  /* 0x000000ff04057287 */ /* 0x000fc80008000000 */
[----:B------:R-:W-:Y:S02]  /*3d30*/  LOP3.LUT R12, R12, UR7, RZ, 0x3c, !PT ;  /* 0x000000070c0c7c12 */ /* 0x000fe4000f8e3cff */
[----:B--2---:R-:W-:-:S04]  /*3d40*/  SHF.L.U32 R4, R10, 0x1f, RZ ;  /* 0x0000001f0a047819 */ /* 0x004fc800000006ff */
[----:B------:R-:W2:Y:S02]  /*3d50*/  SYNCS.PHASECHK.TRANS64.TRYWAIT P1, [R2+URZ+0x1f0], R4 ;  /* 0x0001f004020075a7 */ /* 0x000ea400080211ff */
[----:B--2---:R-:W-:Y:S05]  /*3d60*/  @!P1 BRA `(.L_x_73) ;  /* 0x00000068008c9947 */ /* 0x004fea0003800000 */
.L_x_229:
[C---:B--2---:R-:W-:Y:S01]  /*3d70*/  LEA R4, R11.reuse, UR6, 0x4 ;  /* 0x000000060b047c11 */ /* 0x044fe2000f8e20ff */
[----:B------:R-:W-:Y:S01]  /*3d80*/  VIADD R2, R2, 0x200 ;  /* 0x0000020002027836 */ /* 0x000fe20000000000 */
[----:B------:R-:W-:Y:S01]  /*3d90*/  SEL R8, R8, RZ, P0 ;  /* 0x000000ff08087207 */ /* 0x000fe20000000000 */
[----:B------:R-:W-:-:S03]  /*3da0*/  VIADD R11, R11, 0x1 ;  /* 0x000000010b0b7836 */ /* 0x000fc60000000000 */
[----:B------:R-:W2:Y:S01]  /*3db0*/  LDS.128 R4, [R4+0x280] ;  /* 0x0002800004047984 */ /* 0x000ea20000000c00 */
[----:B------:R-:W-:Y:S02]  /*3dc0*/  PRMT R2, RZ, 0x654, R2 ;  /* 0x00000654ff027816 */ /* 0x000fe40000000002 */
[C---:B------:R-:W-:Y:S01]  /*3dd0*/  ISETP.NE.AND P1, PT, R11.reuse, 0x2, PT ;  /* 0x000000020b00780c */ /* 0x040fe20003f25270 */
[----:B------:R-:W-:Y:S01]  /*3de0*/  @!PT LDS RZ, [RZ] ;  /* 0x00000000fffff984 */ /* 0x000fe20000000800 */
[----:B------:R-:W-:Y:S01]  /*3df0*/  @!PT LDS RZ, [RZ] ;  /* 0x00000000fffff984 */ /* 0x000fe20000000800 */
[----:B------:R-:W-:Y:S01]  /*3e00*/  @!PT LDS RZ, [RZ] ;  /* 0x00000000fffff984 */ /* 0x000fe20000000800 */
[----:B------:R-:W-:Y:S01]  /*3e10*/  @!PT LDS RZ, [RZ] ;  /* 0x00000000fffff984 */ /* 0x000fe20000000800 */
[----:B------:R3:W-:Y:S06]  /*3e20*/  MEMBAR.ALL.CTA ;  /* 0x0000000000007992 */ /* 0x0007ec0000008000 */
[----:B---3--:R-:W3:Y:S01]  /*3e30*/  FENCE.VIEW.ASYNC.S ;  /* 0x00000000000073c6 */ /* 0x008ee20000000000 */
[----:B------:R-:W-:Y:S01]  /*3e40*/  SEL R11, R11, RZ, P1 ;  /* 0x000000ff0b0b7207 */ /* 0x000fe20000800000 */
[----:B---3--:R3:W-:Y:S01]  /*3e50*/  SYNCS.ARRIVE.TRANS64.RED.A1T0 RZ, [R2+URZ], RZ ;  /* 0x000000ff02ff79a7 */ /* 0x0087e200081004ff */
[----:B--2---:R-:W-:-:S02]  /*3e60*/  LOP3.LUT P3, RZ, R6, 0x1, RZ, 0xc0, !PT ;  /* 0x0000000106ff7812 */ /* 0x004fc4000786c0ff */
[----:B------:R-:W-:-:S04]  /*3e70*/  SEL R4, RZ, 0x1, P1 ;  /* 0x00000001ff047807 */ /* 0x000fc80000800000 */
[----:B------:R-:W-:Y:S02]  /*3e80*/  LOP3.LUT R10, R10, R4, RZ, 0x3c, !PT ;  /* 0x000000040a0a7212 */ /* 0x000fe400078e3cff */
[----:B---3--:R-:W-:-:S04]  /*3e90*/  SEL R2, RZ, 0x1, P0 ;  /* 0x00000001ff027807 */ /* 0x008fc80000000000 */
[----:B------:R-:W-:Y:S01]  /*3ea0*/  LOP3.LUT R9, R9, R2, RZ, 0x3c, !PT ;  /* 0x0000000209097212 */ /* 0x000fe200078e3cff */
[----:B------:R-:W-:Y:S06]  /*3eb0*/  @P3 BRA `(.L_x_74) ;  /* 0xfffffffc002c3947 */ /* 0x000fec000383ffff */
[----:B------:R-:W-:Y:S01]  /*3ec0*/  ULEA UR4, UR5, UR6, 0x3 ;  /* 0x0000000605047291 */ /* 0x000fe2000f8e18ff */
[----:B------:R-:W-:-:S08]  /*3ed0*/  SHF.L.U32 R2, R12, 0x1f, RZ ;  /* 0x0000001f0c027819 */ /* 0x000fd000000006ff */
[----:B------:R-:W2:Y:S02]  /*3ee0*/  SYNCS.PHASECHK.TRANS64 P0, [UR4+0x200], R2 ;  /* 0x00020002ff0075a7 */ /* 0x000ea40008001004 */
[----:B--2---:R-:W-:Y:S05]  /*3ef0*/  @P0 BRA `(.L_x_75) ;  /* 0x0000000000080947 */ /* 0x004fea0003800000 */
[----:B------:R-:W2:Y:S02]  /*3f00*/  SYNCS.PHASECHK.TRANS64.TRYWAIT P0, [UR4+0x200], R2 ;  /* 0x00020002ff0075a7 */ /* 0x000ea40008001104 */
[----:B--2---:R-:W-:Y:S05]  /*3f10*/  @!P0 BRA `(.L_x_76) ;  /* 0x0000006800348947 */ /* 0x004fea0003800000 */
.L_x_75:
[----:B------:R-:W-:-:S04]  /*3f20*/  UIADD3 UR7, UPT, UPT, UR5, 0x1, URZ ;  /* 0x0000000105077890 */ /* 0x000fc8000fffe0ff */
[----:B------:R-:W-:-:S04]  /*3f30*/  UISETP.NE.AND UP0, UPT, UR7, 0x2, UPT ;  /* 0x000000020700788c */ /* 0x000fc8000bf05270 */
[----:B------:R-:W-:Y:S02]  /*3f40*/  USEL UR8, URZ, 0x1, UP0 ;  /* 0x00000001ff087887 */ /* 0x000fe40008000000 */
[----:B------:R-:W-:-:S04]  /*3f50*/  USEL UR7, UR7, URZ, UP0 ;  /* 0x000000ff07077287 */ /* 0x000fc80008000000 */
[----:B------:R-:W-:Y:S01]  /*3f60*/  ULEA UR7, UR7, UR6, 0x3 ;  /* 0x0000000607077291 */ /* 0x000fe2000f8e18ff */
[----:B--2---:R-:W-:-:S04]  /*3f70*/  LOP3.LUT R2, R12, UR8, RZ, 0x3c, !PT ;  /* 0x000000080c027c12 */ /* 0x004fc8000f8e3cff */
[----:B------:R-:W-:-:S04]  /*3f80*/  SHF.L.U32 R0, R2, 0x1f, RZ ;  /* 0x0000001f02007819 */ /* 0x000fc800000006ff */
[----:B------:R-:W2:Y:S02]  /*3f90*/  SYNCS.PHASECHK.TRANS64 P0, [UR7+0x200], R0 ;  /* 0x00020000ff0075a7 */ /* 0x000ea40008001007 */
[----:B-12---:R-:W-:Y:S05]  /*3fa0*/  @P0 EXIT ;  /* 0x000000000000094d */ /* 0x006fea0003800000 */
[----:B------:R-:W-:Y:S02]  /*3fb0*/  SHF.L.U32 R2, R2, 0x1f, RZ ;  /* 0x0000001f02027819 */ /* 0x000fe400000006ff */
[----:B------:R-:W-:-:S07]  /*3fc0*/  MOV R0, UR7 ;  /* 0x0000000700007c02 */ /* 0x000fce0008000f00 */
.L_x_77:
[----:B-1----:R1:W2:Y:S02]  /*3fd0*/  SYNCS.PHASECHK.TRANS64.TRYWAIT P0, [R0+URZ+0x200], R2 ;  /* 0x00020002000075a7 */ /* 0x0022a400080011ff */
[----:B--2---:R-:W-:Y:S05]  /*3fe0*/  @!P0 NANOSLEEP.SYNCS 0x989680 ;  /* 0x009896800000895d */ /* 0x004fea0003900000 */
[----:B------:R-:W2:Y:S02]  /*3ff0*/  @!P0 SYNCS.PHASECHK.TRANS64 P0, [R0+URZ+0x200], R2 ;  /* 0x00020002000085a7 */ /* 0x000ea400080010ff */
[----:B--2---:R-:W-:Y:S05]  /*4000*/  @P0 EXIT ;  /* 0x000000000000094d */ /* 0x004fea0003800000 */
[----:B------:R-:W-:Y:S05]  /*4010*/  BRA `(.L_x_77) ;  /* 0xfffffffc00ec7947 */ /* 0x000fea000383ffff */
.L_x_70:
[----:B------:R-:W-:Y:S05]  /*4020*/  BRA.U UP5, `(.L_x_78) ;  /* 0x0000001105a07547 */ /* 0x000fea000b800000 */
[----:B------:R-:W-:Y:S01]  /*4030*/  UMOV UR4, 0x40 ;  /* 0x0000004000047882 */ /* 0x000fe20000000000 */
[----:B------:R-:W-:Y:S01]  /*4040*/  NOP ;  /* 0x0000000000007918 */ /* 0x000fe20000000000 */
[----:B------:R-:W-:Y:S01]  /*4050*/  ULEA UR5, UR47, UR4, 0x18 ;  /* 0x000000042f057291 */ /* 0x000fe2000f8ec0ff */
[----:B------:R-:W-:Y:S02]  /*4060*/  UMOV UR6, 0x400 ;  /* 0x0000040000067882 */ /* 0x000fe40000000000 */
[----:B------:R-:W-:-:S06]  /*4070*/  ULEA UR6, UR47, UR6, 0x18 ;  /* 0x000000062f067291 */ /* 0x000fcc000f8ec0ff */
[----:B------:R-:W2:Y:S02]  /*4080*/  LDS.U8 R0, [UR5+0x1c] ;  /* 0x00001c05ff007984 */ /* 0x000ea40008000000 */
[----:B--2---:R-:W-:-:S13]  /*4090*/  ISETP.NE.AND P0, PT, R0, RZ, PT ;  /* 0x000000ff0000720c */ /* 0x004fda0003f05270 */
[----:B------:R-:W-:Y:S05]  /*40a0*/  @P0 BRA `(.L_x_79) ;  /* 0x0000000400080947 */ /* 0x000fea0003800000 */
[----:B------:R-:W-:Y:S02]  /*40b0*/  UISETP.NE.U32.AND UP1, UPT, UR33, 0x1, UPT ;  /* 0x000000012100788c */ /* 0x000fe4000bf25070 */
[----:B------:R-:W-:-:S07]  /*40c0*/  UIADD3 UR7, UPT, UPT, UR5, 0x8, URZ ;  /* 0x0000000805077890 */ /* 0x000fce000fffe0ff */
[----:B------:R-:W-:Y:S05]  /*40d0*/  BRA.U !UP1, `(.L_x_80) ;  /* 0x00000001099c7547 */ /* 0x000fea000b800000 */
[----:B------:R-:W-:Y:S01]  /*40e0*/  ELECT P0, URZ, PT ;  /* 0x0000000000ff782f */ /* 0x000fe20003800000 */
[----:B------:R-:W-:-:S12]  /*40f0*/  BSSY B0, `(.L_x_80) ;  /* 0x0000025000007945 */ /* 0x000fd80003800000 */
[----:B------:R-:W-:Y:S05]  /*4100*/  @!P0 BRA `(.L_x_81) ;  /* 0x00000000008c8947 */ /* 0x000fea0003800000 */
[----:B------:R-:W-:-:S05]  /*4110*/  UMOV UR4, 0x10 ;  /* 0x0000001000047882 */ /* 0x000fca0000000000 */
[----:B------:R-:W-:Y:S04]  /*4120*/  DEPBAR.LE SB2, 0x36 ;  /* 0x0000ad800000791a */ /* 0x000fe80000000000 */
[----:B------:R-:W2:Y:S02]  /*4130*/  UTCATOMSWS.2CTA.FIND_AND_SET.ALIGN UP0, UR4, UR4 ;  /* 0x00000004000475e3 */ /* 0x000ea40008200800 */
[----:B--2---:R-:W-:Y:S01]  /*4140*/  MOV R10, UR4 ;  /* 0x00000004000a7c02 */ /* 0x004fe20008000f00 */
[----:B------:R-:W-:Y:S06]  /*4150*/  BRA.U UP0, `(.L_x_82) ;  /* 0x0000000100187547 */ /* 0x000fec000b800000 */
.L_x_83:
[----:B------:R-:W-:Y:S05]  /*4160*/  NANOSLEEP 0x64 ;  /* 0x000000640000795d */ /* 0x000fea0003800000 */
[----:B------:R-:W-:-:S05]  /*4170*/  UMOV UR4, 0x10 ;  /* 0x0000001000047882 */ /* 0x000fca0000000000 */
[----:B------:R-:W-:Y:S04]  /*4180*/  DEPBAR.LE SB2, 0x36 ;  /* 0x0000ad800000791a */ /* 0x000fe80000000000 */
[----:B------:R-:W2:Y:S02]  /*4190*/  UTCATOMSWS.2CTA.FIND_AND_SET.ALIGN UP0, UR4, UR4 ;  /* 0x00000004000475e3 */ /* 0x000ea40008200800 */
[----:B--2---:R-:W-:Y:S01]  /*41a0*/  MOV R10, UR4 ;  /* 0x00000004000a7c02 */ /* 0x004fe20008000f00 */
[----:B------:R-:W-:Y:S05]  /*41b0*/  BRA.U !UP0, `(.L_x_83) ;  /* 0xfffffffd08e87547 */ /* 0x000fea000b83ffff */
.L_x_82:
[----:B------:R-:W2:Y:S01]  /*41c0*/  LDS R6, [UR5+0x10] ;  /* 0x00001005ff067984 */ /* 0x000ea20008000800 */
[----:B------:R-:W-:Y:S01]  /*41d0*/  IMAD.U32 R0, RZ, RZ, UR6 ;  /* 0x00000006ff007e24 */ /* 0x000fe2000f8e00ff */
[----:B------:R-:W-:-:S03]  /*41e0*/  MOV R4, UR34 ;  /* 0x0000002200047c02 */ /* 0x000fc60008000f00 */
[----:B------:R-:W-:Y:S01]  /*41f0*/  VIADD R0, R0, 0x2a0 ;  /* 0x000002a000007836 */ /* 0x000fe20000000000 */
[----:B--2---:R-:W-:-:S04]  /*4200*/  SHF.L.U32 R6, R6, 0x1f, RZ ;  /* 0x0000001f06067819 */ /* 0x004fc800000006ff */
[----:B------:R-:W2:Y:S02]  /*4210*/  SYNCS.PHASECHK.TRANS64.TRYWAIT P0, [UR5+0x8], R6 ;  /* 0x00000806ff0075a7 */ /* 0x000ea40008001105 */
[----:B--2---:R-:W-:Y:S05]  /*4220*/  @P0 BRA `(.L_x_84) ;  /* 0x0000000000080947 */ /* 0x004fea0003800000 */
[----:B------:R-:W2:Y:S02]  /*4230*/  SYNCS.PHASECHK.TRANS64.TRYWAIT P0, [UR5+0x8], R6 ;  /* 0x00000806ff0075a7 */ /* 0x000ea40008001105 */
[----:B--2---:R-:W-:Y:S05]  /*4240*/  @!P0 BRA `(.L_x_85) ;  /* 0x0000006400808947 */ /* 0x004fea0003800000 */
.L_x_84:
[----:B------:R-:W-:Y:S01]  /*4250*/  PRMT R4, R4, 0x654, R0 ;  /* 0x0000065404047816 */ /* 0x000fe20000000000 */
[----:B------:R-:W-:Y:S01]  /*4260*/  HFMA2 R0, -RZ, RZ, 0, 5.9604644775390625e-08 ;  /* 0x00000001ff007431 */ /* 0x000fe200000001ff */
[----:B------:R-:W-:Y:S01]  /*4270*/  UPRMT UR4, UR34, 0x654, UR7 ;  /* 0x0000065422047896 */ /* 0x000fe20008000007 */
[----:B------:R-:W-:Y:S02]  /*4280*/  IMAD.MOV.U32 R8, RZ, RZ, 0xffff ;  /* 0x0000ffffff087424 */ /* 0x000fe400078e00ff */
[----:B--2---:R-:W-:Y:S02]  /*4290*/  IMAD.MOV.U32 R6, RZ, RZ, 0x4 ;  /* 0x00000004ff067424 */ /* 0x004fe400078e00ff */
[----:B------:R-:W-:Y:S01]  /*42a0*/  IMAD.SHL.U32 R9, R10, 0x20, RZ ;  /* 0x000000200a097824 */ /* 0x000fe200078e00ff */
[----:B------:R-:W-:Y:S02]  /*42b0*/  MOV R5, UR4 ;  /* 0x0000000400057c02 */ /* 0x000fe40008000f00 */
[-C--:B------:R-:W-:Y:S01]  /*42c0*/  SHF.L.U32 R8, R8, R10.reuse, RZ ;  /* 0x0000000a08087219 */ /* 0x080fe200000006ff */
[----:B------:R2:W-:Y:S01]  /*42d0*/  SYNCS.ARRIVE.TRANS64.RED RZ, [UR4], R6 ;  /* 0x00000006ffff79a7 */ /* 0x0005e20008000404 */
[----:B------:R-:W-:Y:S01]  /*42e0*/  SHF.L.U32 R7, R0, R10, RZ ;  /* 0x0000000a00077219 */ /* 0x000fe200000006ff */
[----:B------:R2:W-:Y:S04]  /*42f0*/  STS [UR6+0x2a0], R9 ;  /* 0x0002a009ff007988 */ /* 0x0005e80008000806 */
[----:B------:R2:W-:Y:S04]  /*4300*/  STAS [R4.64], R10 ;  /* 0x0000000a04007dbd */ /* 0x0005e8000c0008ff */
[----:B------:R2:W-:Y:S04]  /*4310*/  ATOMS.OR RZ, [UR5+0x14], R8 ;  /* 0x00001408ffff798c */ /* 0x0005e8000b000005 */
[----:B------:R2:W-:Y:S04]  /*4320*/  ATOMS.OR RZ, [UR5+0x18], R7 ;  /* 0x00001807ffff798c */ /* 0x0005e8000b000005 */
[----:B------:R2:W-:Y:S02]  /*4330*/  ATOMS.XOR RZ, [UR5+0x10], R0 ;  /* 0x00001000ffff798c */ /* 0x0005e4000b800005 */
.L_x_81:
[----:B-1----:R-:W-:Y:S05]  /*4340*/  BSYNC B0 ;  /* 0x0000000000007941 */ /* 0x002fea0003800000 */
.L_x_80:
[----:B------:R-:W-:Y:S05]  /*4350*/  BRA.U UP1, `(.L_x_86) ;  /* 0x00000001016c7547 */ /* 0x000fea000b800000 */
[----:B------:R-:W-:-:S03]  /*4360*/  UMOV UR4, 0xffffffff ;  /* 0xffffffff00047882 */ /* 0x000fc60000000000 */
[----:B------:R-:W-:Y:S05]  /*4370*/  BRA.DIV UR4, `(.L_x_87) ;  /* 0x00000066044c7947 */ /* 0x000fea000b800000 */
[----:B------:R-:W-:-:S13]  /*4380*/  ELECT P6, URZ, PT ;  /* 0x0000000000ff782f */ /* 0x000fda00038c0000 */
.L_x_233:
[----:B------:R-:W-:Y:S05]  /*4390*/  @!P6 BRA `(.L_x_86) ;  /* 0x00000000005ce947 */ /* 0x000fea0003800000 */
[----:B--2---:R-:W2:Y:S02]  /*43a0*/  LDS R4, [UR5+0x10] ;  /* 0x00001005ff047984 */ /* 0x004ea40008000800 */
[----:B--2---:R-:W-:-:S04]  /*43b0*/  SHF.L.U32 R4, R4, 0x1f, RZ ;  /* 0x0000001f04047819 */ /* 0x004fc800000006ff */
[----:B------:R-:W2:Y:S02]  /*43c0*/  SYNCS.PHASECHK.TRANS64.TRYWAIT P0, [UR5+0x8], R4 ;  /* 0x00000804ff0075a7 */ /* 0x000ea40008001105 */
[----:B--2---:R-:W-:Y:S05]  /*43d0*/  @P0 BRA `(.L_x_88) ;  /* 0x0000000000080947 */ /* 0x004fea0003800000 */
[----:B------:R-:W2:Y:S02]  /*43e0*/  SYNCS.PHASECHK.TRANS64.TRYWAIT P0, [UR5+0x8], R4 ;  /* 0x00000804ff0075a7 */ /* 0x000ea40008001105 */
[----:B--2---:R-:W-:Y:S05]  /*43f0*/  @!P0 BRA `(.L_x_89) ;  /* 0x00000064004c8947 */ /* 0x004fea0003800000 */
.L_x_88:
[----:B------:R-:W3:Y:S01]  /*4400*/  LDS R6, [UR6+0x2a0] ;  /* 0x0002a006ff067984 */ /* 0x000ee20008000800 */
[----:B--2---:R-:W-:Y:S02]  /*4410*/  HFMA2 R0, -RZ, RZ, 0, 5.9604644775390625e-08 ;  /* 0x00000001ff007431 */ /* 0x004fe400000001ff */
[----:B------:R-:W-:Y:S01]  /*4420*/  IMAD.MOV.U32 R4, RZ, RZ, 0xffff ;  /* 0x0000ffffff047424 */ /* 0x000fe200078e00ff */
[----:B------:R-:W-:Y:S01]  /*4430*/  UPRMT UR4, UR34, 0x654, UR7 ;  /* 0x0000065422047896 */ /* 0x000fe20008000007 */
[----:B---3--:R-:W-:-:S03]  /*4440*/  IMAD.SHL.U32 R5, R6, 0x20, RZ ;  /* 0x0000002006057824 */ /* 0x008fc600078e00ff */
[-C--:B------:R-:W-:Y:S02]  /*4450*/  SHF.L.U32 R4, R4, R6.reuse, RZ ;  /* 0x0000000604047219 */ /* 0x080fe400000006ff */
[----:B------:R-:W-:Y:S01]  /*4460*/  SHF.L.U32 R6, R0, R6, RZ ;  /* 0x0000000600067219 */ /* 0x000fe200000006ff */
[----:B------:R3:W-:Y:S04]  /*4470*/  STS [UR6+0x2a0], R5 ;  /* 0x0002a005ff007988 */ /* 0x0007e80008000806 */
[----:B------:R3:W-:Y:S04]  /*4480*/  ATOMS.OR RZ, [UR5+0x14], R4 ;  /* 0x00001404ffff798c */ /* 0x0007e8000b000005 */
[----:B------:R3:W-:Y:S01]  /*4490*/  ATOMS.OR RZ, [UR5+0x18], R6 ;  /* 0x00001806ffff798c */ /* 0x0007e2000b000005 */
[----:B------:R-:W-:Y:S03]  /*44a0*/  SYNCS.ARRIVE.TRANS64.RED.A1T0 RZ, [UR4], RZ ;  /* 0x000000ffffff79a7 */ /* 0x000fe60008100404 */
[----:B------:R3:W-:Y:S01]  /*44b0*/  ATOMS.XOR RZ, [UR5+0x10], R0 ;  /* 0x00001000ffff798c */ /* 0x0007e2000b800005 */
[----:B------:R-:W-:Y:S05]  /*44c0*/  BRA `(.L_x_86) ;  /* 0x0000000000107947 */ /* 0x000fea0003800000 */
.L_x_79:
[----:B------:R-:W-:Y:S02]  /*44d0*/  MOV R0, 0xffffffff ;  /* 0xffffffff00007802 */ /* 0x000fe40000000f00 */
[----:B------:R-:W-:-:S03]  /*44e0*/  MOV R4, 0x4510 ;  /* 0x0000451000047802 */ /* 0x000fc60000000f00 */
[----:B------:R2:W-:Y:S04]  /*44f0*/  STS [UR6+0x2a0], R0 ;  /* 0x0002a000ff007988 */ /* 0x0005e80008000806 */
[----:B-12--5:R-:W-:Y:S05]  /*4500*/  CALL.REL.NOINC `($__internal_1_$__cuda_sm10x_tcgen05_guardrail_trap_phase_invalid_during_alloc) ;  /* 0x0000006c00207944 */ /* 0x026fea0003c00000 */
.L_x_86:
[----:B------:R-:W-:Y:S05]  /*4510*/  WARPSYNC.ALL ;  /* 0x0000000000007948 */ /* 0x000fea0003800000 */
[----:B------:R-:W4:Y:S01]  /*4520*/  S2UR UR4, SR_CgaCtaId ;  /* 0x00000000000479c3 */ /* 0x000f220000008800 */
[----:B------:R-:W-:Y:S01]  /*4530*/  UMOV UR17, 0x400 ;  /* 0x0000040000117882 */ /* 0x000fe20000000000 */
[----:B------:R-:W-:-:S06]  /*4540*/  NOP ;  /* 0x0000000000007918 */ /* 0x000fcc0000000000 */
[----:B------:R-:W-:Y:S06]  /*4550*/  BAR.ARV 0x6, 0xa0 ;  /* 0x0182800000007b1d */ /* 0x000fec0000002000 */
[----:B------:R-:W1:Y:S01]  /*4560*/  LDCU UR6, c[0x0][0x38c] ;  /* 0x00007180ff0677ac */ /* 0x000e620008000800 */
[----:B------:R-:W-:Y:S01]  /*4570*/  LOP3.LUT R3, R3, 0xffff, RZ, 0xc0, !PT ;  /* 0x0000ffff03037812 */ /* 0x000fe200078ec0ff */
[----:B--2---:R-:W-:Y:S01]  /*4580*/  IMAD.MOV.U32 R9, RZ, RZ, 0x1 ;  /* 0x00000001ff097424 */ /* 0x004fe200078e00ff */
[----:B------:R-:W-:Y:S01]  /*4590*/  LOP3.LUT R2, R2, 0xffff, RZ, 0xc0, !PT ;  /* 0x0000ffff02027812 */ /* 0x000fe200078ec0ff */
[----:B------:R-:W-:Y:S01]  /*45a0*/  IMAD.MOV.U32 R8, RZ, RZ, RZ ;  /* 0x000000ffff087224 */ /* 0x000fe200078e00ff */
[----:B------:R-:W-:Y:S01]  /*45b0*/  R2UR UR20, R3 ;  /* 0x00000000031472ca */ /* 0x000fe200000e0000 */
[----:B------:R-:W-:Y:S01]  /*45c0*/  UMOV UR24, URZ ;  /* 0x000000ff00187c82 */ /* 0x000fe20008000000 */
[----:B------:R-:W-:-:S02]  /*45d0*/  R2UR UR30, R2 ;  /* 0x00000000021e72ca */ /* 0x000fc400000e0000 */
[----:B------:R-:W-:Y:S01]  /*45e0*/  CS2R R2, SRZ ;  /* 0x0000000000027805 */ /* 0x000fe2000001ff00 */
[----:B------:R-:W-:Y:S01]  /*45f0*/  UMOV UR15, URZ ;  /* 0x000000ff000f7c82 */ /* 0x000fe20008000000 */
[----:B----4-:R-:W-:Y:S01]  /*4600*/  ULEA UR17, UR4, UR17, 0x18 ;  /* 0x0000001104117291 */ /* 0x010fe2000f8ec0ff */
[----:B------:R-:W-:Y:S01]  /*4610*/  UMOV UR14, URZ ;  /* 0x000000ff000e7c82 */ /* 0x000fe20008000000 */
[----:B------:R-:W-:Y:S02]  /*4620*/  UISETP.NE.AND UP3, UPT, UR33, URZ, UPT ;  /* 0x000000ff2100728c */ /* 0x000fe4000bf65270 */
[----:B------:R-:W-:Y:S02]  /*4630*/  UIADD3 UR5, UPT, UPT, UR17, 0x4400, URZ ;  /* 0x0000440011057890 */ /* 0x000fe4000fffe0ff */
[----:B------:R-:W-:-:S03]  /*4640*/  UIADD3 UR4, UPT, UPT, UR17, 0x1e400, URZ ;  /* 0x0001e40011047890 */ /* 0x000fc6000fffe0ff */
[----:B---3--:R-:W2:Y:S01]  /*4650*/  LDS R0, [UR17+0x2a0] ;  /* 0x0002a011ff007984 */ /* 0x008ea20008000800 */
[----:B-1----:R-:W-:Y:S02]  /*4660*/  UIADD3 UR6, UPT, UPT, UR6, 0x1f, URZ ;  /* 0x0000001f06067890 */ /* 0x002fe4000fffe0ff */
[----:B------:R-:W-:Y:S02]  /*4670*/  USHF.R.U32.HI UR5, URZ, 0x4, UR5 ;  /* 0x00000004ff057899 */ /* 0x000fe40008011605 */
[----:B------:R-:W-:Y:S02]  /*4680*/  USHF.R.S32.HI UR25, URZ, 0x1f, UR6 ;  /* 0x0000001fff197899 */ /* 0x000fe40008011406 */
[----:B------:R-:W-:Y:S02]  /*4690*/  USHF.R.U32.HI UR4, URZ, 0x4, UR4 ;  /* 0x00000004ff047899 */ /* 0x000fe40008011604 */
[----:B------:R-:W-:Y:S02]  /*46a0*/  ULEA.HI UR25, UR25, UR6, URZ, 0x5 ;  /* 0x0000000619197291 */ /* 0x000fe4000f8f28ff */
[----:B------:R-:W-:-:S02]  /*46b0*/  ULOP3.LUT UR5, UR5, 0x3fff, URZ, 0xc0, !UPT ;  /* 0x00003fff05057892 */ /* 0x000fc4000f8ec0ff */
[----:B------:R-:W-:Y:S02]  /*46c0*/  USHF.R.S32.HI UR25, URZ, 0x5, UR25 ;  /* 0x00000005ff197899 */ /* 0x000fe40008011419 */
[----:B------:R-:W-:Y:S02]  /*46d0*/  ULOP3.LUT UR22, UR4, 0x3fff, URZ, 0xc0, !UPT ;  /* 0x00003fff04167892 */ /* 0x000fe4000f8ec0ff */
[----:B------:R-:W-:Y:S02]  /*46e0*/  UISETP.LT.AND UP0, UPT, UR25, 0x1, UPT ;  /* 0x000000011900788c */ /* 0x000fe4000bf01270 */
[----:B------:R-:W-:Y:S02]  /*46f0*/  ULOP3.LUT UR21, UR5, 0x10000, URZ, 0xfc, !UPT ;  /* 0x0001000005157892 */ /* 0x000fe4000f8efcff */
[----:B------:R-:W-:Y:S02]  /*4700*/  ULOP3.LUT UR22, UR22, 0x10000, URZ, 0xfc, !UPT ;  /* 0x0001000016167892 */ /* 0x000fe4000f8efcff */
[----:B------:R-:W-:Y:S01]  /*4710*/  USEL UR31, UR25, 0x1, !UP0 ;  /* 0x00000001191f7887 */ /* 0x000fe2000c000000 */
[----:B------:R-:W-:Y:S01]  /*4720*/  UMOV UR28, 0x0 ;  /* 0x00000000001c7882 */ /* 0x000fe20000000000 */
[----:B------:R-:W-:Y:S01]  /*4730*/  UMOV UR29, 0x8200010 ;  /* 0x08200010001d7882 */ /* 0x000fe20000000000 */
[----:B------:R-:W-:Y:S01]  /*4740*/  UMOV UR26, 0x0 ;  /* 0x00000000001a7882 */ /* 0x000fe20000000000 */
[----:B------:R-:W-:Y:S01]  /*4750*/  UMOV UR27, 0x8200010 ;  /* 0x08200010001b7882 */ /* 0x000fe20000000000 */
[----:B--2---:R-:W-:-:S15]  /*4760*/  R2UR UR32, R0 ;  /* 0x00000000002072ca */ /* 0x004fde00000e0000 */
.L_x_97:
[C---:B------:R-:W-:Y:S02]  /*4770*/  LEA R0, R8.reuse, UR17, 0x3 ;  /* 0x0000001108007c11 */ /* 0x040fe4000f8e18ff */
[----:B------:R-:W-:Y:S02]  /*4780*/  SHF.L.U32 R4, R3, 0x1f, RZ ;  /* 0x0000001f03047819 */ /* 0x000fe400000006ff */
[----:B------:R-:W-:Y:S02]  /*4790*/  LEA R5, R8, UR17, 0x4 ;  /* 0x0000001108057c11 */ /* 0x000fe4000f8e20ff */
[----:B------:R-:W1:Y:S02]  /*47a0*/  SYNCS.PHASECHK.TRANS64.TRYWAIT P0, [R0+URZ+0x1f0], R4 ;  /* 0x0001f004000075a7 */ /* 0x000e6400080011ff */
[----:B-1-3--:R-:W-:Y:S05]  /*47b0*/  @!P0 BRA `(.L_x_90) ;  /* 0x0000006000748947 */ /* 0x00afea0003800000 */
.L_x_234:
[----:B-1----:R-:W1:Y:S01]  /*47c0*/  LDS.128 R4, [R5+0x280] ;  /* 0x0002800005047984 */ /* 0x002e620000000c00 */
[----:B------:R-:W-:Y:S02]  /*47d0*/  VIADD R0, R0, 0x200 ;  /* 0x0000020000007836 */ /* 0x000fe40000000000 */
[----:B------:R-:W-:Y:S01]  /*47e0*/  VIADD R8, R8, 0x1 ;  /* 0x0000000108087836 */ /* 0x000fe20000000000 */
[----:B------:R-:W-:Y:S01]  /*47f0*/  @!PT LDS RZ, [RZ] ;  /* 0x00000000fffff984 */ /* 0x000fe20000000800 */
[----:B------:R-:W-:Y:S01]  /*4800*/  @!PT LDS RZ, [RZ] ;  /* 0x00000000fffff984 */ /* 0x000fe20000000800 */
[----:B------:R-:W-:Y:S01]  /*4810*/  @!PT LDS RZ, [RZ] ;  /* 0x00000000fffff984 */ /* 0x000fe20000000800 */
[----:B------:R-:W-:Y:S01]  /*4820*/  @!PT LDS RZ, [RZ] ;  /* 0x00000000fffff984 */ /* 0x000fe20000000800 */
[----:B------:R2:W-:Y:S06]  /*4830*/  MEMBAR.ALL.CTA ;  /* 0x0000000000007992 */ /* 0x0005ec0000008000 */
[----:B--2---:R-:W2:Y:S01]  /*4840*/  FENCE.VIEW.ASYNC.S ;  /* 0x00000000000073c6 */ /* 0x004ea20000000000 */
[----:B------:R-:W-:-:S04]  /*4850*/  PRMT R0, RZ, 0x654, R0 ;  /* 0x00000654ff007816 */ /* 0x000fc80000000000 */
[----:B--2---:R2:W-:Y:S01]  /*4860*/  SYNCS.ARRIVE.TRANS64.RED.A1T0 RZ, [R0+URZ], RZ ;  /* 0x000000ff00ff79a7 */ /* 0x0045e200081004ff */
[----:B-1----:R-:W-:Y:S01]  /*4870*/  LOP3.LUT P1, RZ, R6, 0x1, RZ, 0xc0, !PT ;  /* 0x0000000106ff7812 */ /* 0x002fe2000782c0ff */
[----:B--2---:R-:W-:-:S12]  /*4880*/  BRA.U UP3, `(.L_x_91) ;  /* 0x0000000103e07547 */ /* 0x004fd8000b800000 */
[----:B------:R-:W1:Y:S01]  /*4890*/  LDCU UR4, c[0x0][0x38c] ;  /* 0x00007180ff0477ac */ /* 0x000e620008000800 */
[----:B------:R-:W-:Y:S02]  /*48a0*/  PLOP3.LUT P2, PT, PT, PT, PT, 0x80, 0x8 ;  /* 0x000000000008781c */ /* 0x000fe40003f4f070 */
[----:B------:R-:W-:Y:S01]  /*48b0*/  SHF.L.U32 R4, R9, 0x1f, RZ ;  /* 0x0000001f09047819 */ /* 0x000fe200000006ff */
[----:B------:R-:W-:Y:S02]  /*48c0*/  ULEA UR23, UR24, UR17, 0x3 ;  /* 0x0000001118177291 */ /* 0x000fe4000f8e18ff */
[----:B------:R-:W-:Y:S02]  /*48d0*/  ULEA UR18, UR24, UR32, 0x6 ;  /* 0x0000002018127291 */ /* 0x000fe4000f8e30ff */
[----:B-1----:R-:W-:-:S06]  /*48e0*/  UISETP.GE.AND UP0, UPT, UR4, 0x1, UPT ;  /* 0x000000010400788c */ /* 0x002fcc000bf06270 */
[----:B------:R-:W-:-:S05]  /*48f0*/  PLOP3.LUT P0, PT, PT, PT, UP0, 0x80, 0x8 ;  /* 0x000000000008781c */ /* 0x000fca0003f0f008 */
[----:B------:R-:W-:-:S08]  /*4900*/  @UP0 ULEA UR4, UR15, UR17, 0x3 ;  /* 0x000000110f040291 */ /* 0x000fd0000f8e18ff */
[----:B------:R-:W-:-:S04]  /*4910*/  @P0 SHF.L.U32 R0, R2, 0x1f, RZ ;  /* 0x0000001f02000819 */ /* 0x000fc800000006ff */
[----:B------:R1:W2:Y:S01]  /*4920*/  @P0 SYNCS.PHASECHK.TRANS64.TRYWAIT P2, [UR4], R0 ;  /* 0x00000000ff0005a7 */ /* 0x0002a20008041104 */
[----:B------:R-:W3:Y:S02]  /*4930*/  SYNCS.PHASECHK.TRANS64.TRYWAIT P0, [UR23+0x230], R4 ;  /* 0x00023004ff0075a7 */ /* 0x000ee40008001117 */
[----:B-123--:R-:W-:Y:S05]  /*4940*/  @!P0 BRA `(.L_x_92) ;  /* 0x0000006000248947 */ /* 0x00efea0003800000 */
.L_x_236:
[----:B------:R-:W-:Y:S01]  /*4950*/  UMOV UR19, UR14 ;  /* 0x0000000e00137c82 */ /* 0x000fe20008000000 */
[----:B------:R-:W-:Y:S05]  /*4960*/  BRA.U !UP0, `(.L_x_93) ;  /* 0x0000000108987547 */ /* 0x000fea000b800000 */
[----:B------:R-:W-:Y:S02]  /*4970*/  UIADD3 UR19, UPT, UPT, UR31, UR14, URZ ;  /* 0x0000000e1f137290 */ /* 0x000fe4000fffe0ff */
[----:B------:R-:W-:Y:S01]  /*4980*/  UPLOP3.LUT UP2, UPT, UPT, UPT, UPT, 0x40, 0x4 ;  /* 0x000000000004789c */ /* 0x000fe20003f4e870 */
[----:B------:R-:W-:Y:S01]  /*4990*/  UMOV UR16, UR25 ;  /* 0x0000001900107c82 */ /* 0x000fe20008000000 */
[----:B------:R-:W-:-:S09]  /*49a0*/  UMOV UR6, UR15 ;  /* 0x0000000f00067c82 */ /* 0x000fd20008000000 */
.L_x_96:
[----:B--2---:R-:W-:Y:S01]  /*49b0*/  ULEA UR5, UR6, UR17, 0x3 ;  /* 0x0000001106057291 */ /* 0x004fe2000f8e18ff */
[----:B---3--:R-:W-:Y:S11]  /*49c0*/  @P2 BRA `(.L_x_94) ;  /* 0x00000000000c2947 */ /* 0x008ff60003800000 */
[----:B-1----:R-:W-:Y:S04]  /*49d0*/  SHF.L.U32 R4, R2, 0x1f, RZ ;  /* 0x0000001f02047819 */ /* 0x002fe800000006ff */
[----:B------:R-:W1:Y:S02]  /*49e0*/  SYNCS.PHASECHK.TRANS64.TRYWAIT P0, [UR5], R4 ;  /* 0x00000004ff0075a7 */ /* 0x000e640008001105 */
[----:B-1----:R-:W-:Y:S05]  /*49f0*/  @!P0 BRA `(.L_x_95) ;  /* 0x0000006000108947 */ /* 0x002fea0003800000 */
.L_x_94:
[----:B------:R-:W-:Y:S01]  /*4a00*/  UISETP.NE.AND UP0, UPT, UR16, 0x1, UPT ;  /* 0x000000011000788c */ /* 0x000fe2000bf05270 */
[----:B------:R-:W-:Y:S01]  /*4a10*/  PLOP3.LUT P2, PT, PT, PT, PT, 0x80, 0x8 ;  /* 0x000000000008781c */ /* 0x000fe20003f4f070 */
[----:B------:R-:W-:Y:S02]  /*4a20*/  UIADD3 UR4, UPT, UPT, UR6, 0x1, URZ ;  /* 0x0000000106047890 */ /* 0x000fe4000fffe0ff */
[----:B------:R-:W-:Y:S02]  /*4a30*/  ULEA UR12, UR6, UR22, 0x8 ;  /* 0x00000016060c7291 */ /* 0x000fe4000f8e40ff */
[----:B------:R-:W-:Y:S01]  /*4a40*/  UISETP.NE.AND UP1, UPT, UR4, 0x1a, UPT ;  /* 0x0000001a0400788c */ /* 0x000fe2000bf25270 */
[----:B------:R-:W-:Y:S01]  /*4a50*/  PLOP3.LUT P0, PT, PT, PT, UP0, 0x80, 0x8 ;  /* 0x000000000008781c */ /* 0x000fe20003f0f008 */
[----:B------:R-:W-:Y:S02]  /*4a60*/  UIADD3 UR10, UPT, UPT, UR12, 0x2, URZ ;  /* 0x000000020c0a7890 */ /* 0x000fe4000fffe0ff */
[----:B------:R-:W-:Y:S02]  /*4a70*/  USEL UR7, URZ, 0x1, UP1 ;  /* 0x00000001ff077887 */ /* 0x000fe40008800000 */
[----:B------:R-:W-:Y:S02]  /*4a80*/  USEL UR15, UR4, URZ, UP1 ;  /* 0x000000ff040f7287 */ /* 0x000fe40008800000 */
[----:B------:R-:W-:Y:S02]  /*4a90*/  UIADD3 UR14, UPT, UPT, UR14, 0x1, URZ ;  /* 0x000000010e0e7890 */ /* 0x000fe4000fffe0ff */
[----:B------:R-:W-:Y:S01]  /*4aa0*/  @UP0 ULEA UR4, UR15, UR17, 0x3 ;  /* 0x000000110f040291 */ /* 0x000fe2000f8e18ff */
[----:B------:R-:W-:Y:S01]  /*4ab0*/  LOP3.LUT R2, R2, UR7, RZ, 0x3c, !PT ;  /* 0x0000000702027c12 */ /* 0x000fe2000f8e3cff */
[----:B------:R-:W-:Y:S01]  /*4ac0*/  UIADD3 UR7, UPT, UPT, UR5, 0xd0, URZ ;  /* 0x000000d005077890 */ /* 0x000fe2000fffe0ff */
[----:B------:R-:W-:Y:S02]  /*4ad0*/  UMOV UR13, 0x80004020 ;  /* 0x80004020000d7882 */ /* 0x000fe40000000000 */
[----:B-1----:R-:W-:Y:S01]  /*4ae0*/  @P0 SHF.L.U32 R0, R2, 0x1f, RZ ;  /* 0x0000001f02000819 */ /* 0x002fe200000006ff */
[----:B------:R-:W-:Y:S01]  /*4af0*/  UMOV UR5, 0x80004020 ;  /* 0x8000402000057882 */ /* 0x000fe20000000000 */
[----:B------:R-:W-:Y:S01]  /*4b00*/  UMOV UR11, 0x80004020 ;  /* 0x80004020000b7882 */ /* 0x000fe20000000000 */
[----:B------:R-:W-:Y:S01]  /*4b10*/  UMOV UR9, 0x80004020 ;  /* 0x8000402000097882 */ /* 0x000fe20000000000 */
[----:B------:R2:W3:Y:S01]  /*4b20*/  @P0 SYNCS.PHASECHK.TRANS64.TRYWAIT P2, [UR4], R0 ;  /* 0x00000000ff0005a7 */ /* 0x0004e20008041104 */
[----:B------:R-:W-:Y:S02]  /*4b30*/  ULEA UR4, UR6, UR21, 0x8 ;  /* 0x0000001506047291 */ /* 0x000fe4000f8e40ff */
[----:B------:R-:W-:Y:S02]  /*4b40*/  UISETP.NE.AND UP0, UPT, UR14, UR19, UPT ;  /* 0x000000130e00728c */ /* 0x000fe4000bf05270 */
[----:B------:R-:W-:Y:S02]  /*4b50*/  UIADD3 UR8, UPT, UPT, UR4, 0x2, URZ ;  /* 0x0000000204087890 */ /* 0x000fe4000fffe0ff */
[----:B------:R-:W-:Y:S01]  /*4b60*/  UIADD3 UR16, UPT, UPT, UR16, -0x1, URZ ;  /* 0xffffffff10107890 */ /* 0x000fe2000fffe0ff */
[----:B------:R-:W-:Y:S02]  /*4b70*/  UMOV UR6, UR15 ;  /* 0x0000000f00067c82 */ /* 0x000fe40008000000 */
[----:B------:R2:W-:Y:S01]  /*4b80*/  UTCHMMA.2CTA gdesc[UR4], gdesc[UR12], tmem[UR18], tmem[UR28], idesc[UR29], UP2 ;  /* 0x00ff1c0c040075ea */ /* 0x0005e20009200012 */
[----:B------:R-:W-:Y:S03]  /*4b90*/  UPLOP3.LUT UP2, UPT, UPT, UPT, UPT, 0x80, 0x8 ;  /* 0x000000000008789c */ /* 0x000fe60003f4f070 */
[----:B------:R2:W-:Y:S01]  /*4ba0*/  UTCHMMA.2CTA gdesc[UR8], gdesc[UR10], tmem[UR18], tmem[UR26], idesc[UR27], UPT ;  /* 0x00ff1a0a080075ea */ /* 0x0005e2000ba00012 */
[----:B------:R2:W-:Y:S01]  /*4bb0*/  UTCBAR.2CTA.MULTICAST [UR7], URZ, UR20 ;  /* 0x000000ff070073e9 */ /* 0x0005e20008200814 */
[----:B------:R-:W-:Y:S06]  /*4bc0*/  BRA.U UP0, `(.L_x_96) ;  /* 0xfffffffd00787547 */ /* 0x000fec000b83ffff */
.L_x_93:
[----:B--2---:R-:W-:Y:S01]  /*4bd0*/  UIADD3 UR4, UPT, UPT, UR23, 0x210, URZ ;  /* 0x0000021017047890 */ /* 0x004fe2000fffe0ff */
[----:B------:R-:W-:-:S08]  /*4be0*/  UMOV UR14, UR19 ;  /* 0x00000013000e7c82 */ /* 0x000fd00008000000 */
[----:B------:R2:W-:Y:S01]  /*4bf0*/  UTCBAR.2CTA.MULTICAST [UR4], URZ, UR30 ;  /* 0x000000ff040073e9 */ /* 0x0005e2000820081e */
[----:B------:R-:W-:Y:S02]  /*4c00*/  NOP ;  /* 0x0000000000007918 */ /* 0x000fe40000000000 */
.L_x_91:
[----:B--2---:R-:W-:Y:S01]  /*4c10*/  UIADD3 UR4, UPT, UPT, UR24, 0x1, URZ ;  /* 0x0000000118047890 */ /* 0x004fe2000fffe0ff */
[----:B------:R-:W-:-:S03]  /*4c20*/  ISETP.NE.AND P0, PT, R8, 0x2, PT ;  /* 0x000000020800780c */ /* 0x000fc60003f05270 */
[----:B------:R-:W-:Y:S01]  /*4c30*/  UISETP.NE.AND UP0, UPT, UR4, 0x4, UPT ;  /* 0x000000040400788c */ /* 0x000fe2000bf05270 */
[----:B-1----:R-:W-:Y:S02]  /*4c40*/  SEL R0, RZ, 0x1, P0 ;  /* 0x00000001ff007807 */ /* 0x002fe40000000000 */
[----:B------:R-:W-:Y:S01]  /*4c50*/  SEL R8, R8, RZ, P0 ;  /* 0x000000ff08087207 */ /* 0x000fe20000000000 */
[----:B------:R-:W-:Y:S01]  /*4c60*/  USEL UR5, URZ, 0x1, UP0 ;  /* 0x00000001ff057887 */ /* 0x000fe20008000000 */
[----:B------:R-:W-:Y:S01]  /*4c70*/  LOP3.LUT R3, R3, R0, RZ, 0x3c, !PT ;  /* 0x0000000003037212 */ /* 0x000fe200078e3cff */
[----:B------:R-:W-:-:S04]  /*4c80*/  USEL UR24, UR4, URZ, UP0 ;  /* 0x000000ff04187287 */ /* 0x000fc80008000000 */
[----:B------:R-:W-:Y:S01]  /*4c90*/  LOP3.LUT R9, R9, UR5, RZ, 0x3c, !PT ;  /* 0x0000000509097c12 */ /* 0x000fe2000f8e3cff */
[----:B------:R-:W-:Y:S07]  /*4ca0*/  @P1 BRA `(.L_x_97) ;  /* 0xfffffff800b01947 */ /* 0x000fee000383ffff */
[----:B------:R-:W1:Y:S01]  /*4cb0*/  S2UR UR8, SR_CgaCtaId ;  /* 0x00000000000879c3 */ /* 0x000e620000008800 */
[----:B------:R-:W-:Y:S01]  /*4cc0*/  ELECT P0, URZ, PT ;  /* 0x0000000000ff782f */ /* 0x000fe20003800000 */
[----:B------:R-:W-:Y:S01]  /*4cd0*/  HFMA2 R0, -RZ, RZ, 0, 5.9604644775390625e-08 ;  /* 0x00000001ff007431 */ /* 0x000fe200000001ff */
[----:B------:R-:W-:-:S05]  /*4ce0*/  UMOV UR4, 0x40 ;  /* 0x0000004000047882 */ /* 0x000fca0000000000 */
[----:B------:R-:W-:Y:S01]  /*4cf0*/  UVIRTCOUNT.DEALLOC.SMPOOL 0x80 ;  /* 0x000000800000784c */ /* 0x000fe20000000000 */
[----:B------:R-:W-:Y:S02]  /*4d00*/  UISETP.NE.AND UP1, UPT, UR33, URZ, UPT ;  /* 0x000000ff2100728c */ /* 0x000fe4000bf25270 */
[----:B-1----:R-:W-:-:S09]  /*4d10*/  ULEA UR8, UR8, UR4, 0x18 ;  /* 0x0000000408087291 */ /* 0x002fd2000f8ec0ff */
[----:B------:R1:W-:Y:S01]  /*4d20*/  @P0 STS.U8 [UR8+0x1c], R0 ;  /* 0x00001c00ff000988 */ /* 0x0003e20008000008 */
[----:B------:R-:W-:Y:S05]  /*4d30*/  BRA.U UP1, `(.L_x_98) ;  /* 0x0000000101a07547 */ /* 0x000fea000b800000 */
[----:B------:R-:W-:Y:S01]  /*4d40*/  UIADD3 UR7, UPT, UPT, UR17, 0x230, URZ ;  /* 0x0000023011077890 */ /* 0x000fe2000fffe0ff */
[----:B------:R-:W-:-:S03]  /*4d50*/  SHF.L.U32 R2, R9, 0x1f, RZ ;  /* 0x0000001f09027819 */ /* 0x000fc600000006ff */
[----:B------:R-:W-:-:S09]  /*4d60*/  ULEA UR4, UR24, UR7, 0x3 ;  /* 0x0000000718047291 */ /* 0x000fd2000f8e18ff */
[----:B------:R-:W2:Y:S02]  /*4d70*/  SYNCS.PHASECHK.TRANS64.TRYWAIT P0, [UR4], R2 ;  /* 0x00000002ff0075a7 */ /* 0x000ea40008001104 */
[----:B--2---:R-:W-:Y:S05]  /*4d80*/  @!P0 BRA `(.L_x_99) ;  /* 0x0000005c00448947 */ /* 0x004fea0003800000 */
.L_x_239:
        /* <DEDUP_REMOVED lines=9> */
.L_x_241:
        /* <DEDUP_REMOVED lines=9> */
.L_x_243:
[----:B------:R-:W-:-:S04]  /*4eb0*/  UIADD3 UR4, UPT, UPT, UR4, 0x1, URZ ;  /* 0x0000000104047890 */ /* 0x000fc8000fffe0ff */
[----:B------:R-:W-:-:S04]  /*4ec0*/  UISETP.NE.AND UP0, UPT, UR4, 0x4, UPT ;  /* 0x000000040400788c */ /* 0x000fc8000bf05270 */
[----:B------:R-:W-:Y:S02]  /*4ed0*/  USEL UR5, URZ, 0x1, UP0 ;  /* 0x00000001ff057887 */ /* 0x000fe40008000000 */
[----:B------:R-:W-:-:S04]  /*4ee0*/  USEL UR4, UR4, URZ, UP0 ;  /* 0x000000ff04047287 */ /* 0x000fc80008000000 */
[----:B------:R-:W-:Y:S01]  /*4ef0*/  ULEA UR4, UR4, UR7, 0x3 ;  /* 0x0000000704047291 */ /* 0x000fe2000f8e18ff */
[----:B------:R-:W-:-:S04]  /*4f00*/  LOP3.LUT R2, R2, UR5, RZ, 0x3c, !PT ;  /* 0x0000000502027c12 */ /* 0x000fc8000f8e3cff */
[----:B------:R-:W-:Y:S01]  /*4f10*/  SHF.L.U32 R2, R2, 0x1f, RZ ;  /* 0x0000001f02027819 */ /* 0x000fe200000006ff */
[----:B-1----:R-:W-:-:S04]  /*4f20*/  IMAD.U32 R0, RZ, RZ, UR4 ;  /* 0x00000004ff007e24 */ /* 0x002fc8000f8e00ff */
[----:B------:R1:W2:Y:S03]  /*4f30*/  SYNCS.PHASECHK.TRANS64.TRYWAIT P0, [R0+URZ], R2 ;  /* 0x00000002000075a7 */ /* 0x0002a600080011ff */
[----:B--2---:R-:W-:Y:S05]  /*4f40*/  @!P0 NANOSLEEP.SYNCS 0x989680 ;  /* 0x009896800000895d */ /* 0x004fea0003900000 */
[----:B------:R-:W2:Y:S02]  /*4f50*/  @!P0 SYNCS.PHASECHK.TRANS64 P0, [R0+URZ], R2 ;  /* 0x00000002000085a7 */ /* 0x000ea400080010ff */
[----:B--2---:R-:W-:Y:S05]  /*4f60*/  @P0 BRA `(.L_x_102) ;  /* 0x0000000000200947 */ /* 0x004fea0003800000 */
.L_x_103:
[----:B--2---:R2:W4:Y:S02]  /*4f70*/  SYNCS.PHASECHK.TRANS64.TRYWAIT P0, [R0+URZ], R2 ;  /* 0x00000002000075a7 */ /* 0x00452400080011ff */
[----:B----4-:R-:W-:Y:S05]  /*4f80*/  @!P0 NANOSLEEP.SYNCS 0x989680 ;  /* 0x009896800000895d */ /* 0x010fea0003900000 */
[----:B------:R-:W4:Y:S02]  /*4f90*/  @!P0 SYNCS.PHASECHK.TRANS64 P0, [R0+URZ], R2 ;  /* 0x00000002000085a7 */ /* 0x000f2400080010ff */
[----:B----4-:R-:W-:Y:S05]  /*4fa0*/  @!P0 BRA `(.L_x_103) ;  /* 0xfffffffc00f08947 */ /* 0x010fea000383ffff */
[----:B------:R-:W-:Y:S05]  /*4fb0*/  BRA `(.L_x_102) ;  /* 0x00000000000c7947 */ /* 0x000fea0003800000 */
.L_x_98:
[----:B------:R-:W-:-:S04]  /*4fc0*/  UIADD3 UR4, UPT, UPT, UR17, 0x270, URZ ;  /* 0x0000027011047890 */ /* 0x000fc8000fffe0ff */
[----:B------:R-:W-:-:S09]  /*4fd0*/  UPRMT UR4, UR34, 0x654, UR4 ;  /* 0x0000065422047896 */ /* 0x000fd20008000004 */
[----:B------:R-:W-:Y:S03]  /*4fe0*/  SYNCS.ARRIVE.TRANS64.RED.A1T0 RZ, [UR4], RZ ;  /* 0x000000ffffff79a7 */ /* 0x000fe60008100404 */
.L_x_102:
[----:B-12---:R-:W-:Y:S01]  /*4ff0*/  SHF.L.U32 R2, RZ, 0x1f, RZ ;  /* 0x0000001fff027819 */ /* 0x006fe200000006ff */
[----:B------:R-:W-:Y:S01]  /*5000*/  UIADD3 UR4, UPT, UPT, UR17, 0x270, URZ ;  /* 0x0000027011047890 */ /* 0x000fe2000fffe0ff */
[----:B------:R-:W-:Y:S02]  /*5010*/  PLOP3.LUT P0, PT, PT, PT, UP1, 0x80, 0x8 ;  /* 0x000000000008781c */ /* 0x000fe40003f0f018 */
[----:B------:R-:W1:Y:S02]  /*5020*/  SYNCS.PHASECHK.TRANS64.TRYWAIT P1, [UR17+0x270], R2 ;  /* 0x00027002ff0075a7 */ /* 0x000e640008021111 */
[----:B-1----:R-:W-:Y:S09]  /*5030*/  @!P1 BRA `(.L_x_104) ;  /* 0x0000005800e09947 */ /* 0x002ff20003800000 */
.L_x_245:
[----:B------:R-:W-:Y:S01]  /*5040*/  @!UP1 UPRMT UR4, UR34, 0x654, UR4 ;  /* 0x0000065422049896 */ /* 0x000fe20008000004 */
[----:B------:R-:W-:Y:S01]  /*5050*/  UMOV UR5, 0xffff ;  /* 0x0000ffff00057882 */ /* 0x000fe20000000000 */
[----:B------:R-:W-:-:S07]  /*5060*/  UMOV UR6, 0x1 ;  /* 0x0000000100067882 */ /* 0x000fce0000000000 */
[----:B------:R-:W-:Y:S01]  /*5070*/  @!P0 SYNCS.ARRIVE.TRANS64.RED.A1T0 RZ, [UR4], RZ ;  /* 0x000000ffffff89a7 */ /* 0x000fe20008100404 */
[----:B------:R-:W-:Y:S01]  /*5080*/  NOP ;  /* 0x0000000000007918 */ /* 0x000fe20000000000 */
[----:B-1----:R-:W1:Y:S01]  /*5090*/  LDS R0, [UR8+0x14] ;  /* 0x00001408ff007984 */ /* 0x002e620008000800 */
[----:B------:R-:W-:-:S04]  /*50a0*/  ULOP3.LUT UR4, UR32, 0xffff, URZ, 0xc0, !UPT ;  /* 0x0000ffff20047892 */ /* 0x000fc8000f8ec0ff */
[----:B------:R-:W-:-:S04]  /*50b0*/  USHF.R.U32.HI UR4, URZ, 0x5, UR4 ;  /* 0x00000005ff047899 */ /* 0x000fc80008011604 */
[----:B------:R-:W-:Y:S02]  /*50c0*/  USHF.L.U32 UR5, UR5, UR4, URZ ;  /* 0x0000000405057299 */ /* 0x000fe400080006ff */
[----:B------:R-:W-:-:S04]  /*50d0*/  USHF.L.U32 UR4, UR6, UR4, URZ ;  /* 0x0000000406047299 */ /* 0x000fc800080006ff */
[----:B-1----:R-:W-:-:S04]  /*50e0*/  LOP3.LUT R0, R0, UR5, RZ, 0xc0, !PT ;  /* 0x0000000500007c12 */ /* 0x002fc8000f8ec0ff */
[----:B------:R-:W-:-:S13]  /*50f0*/  ISETP.NE.AND P0, PT, R0, UR5, PT ;  /* 0x0000000500007c0c */ /* 0x000fda000bf05270 */
[----:B------:R-:W-:Y:S05]  /*5100*/  @P0 BRA `(.L_x_105) ;  /* 0x0000000000580947 */ /* 0x000fea0003800000 */
[----:B------:R-:W1:Y:S02]  /*5110*/  LDS R0, [UR8+0x18] ;  /* 0x00001808ff007984 */ /* 0x000e640008000800 */
[----:B-1----:R-:W-:-:S04]  /*5120*/  LOP3.LUT R0, R0, UR4, RZ, 0xc0, !PT ;  /* 0x0000000400007c12 */ /* 0x002fc8000f8ec0ff */
[----:B------:R-:W-:-:S13]  /*5130*/  ISETP.NE.AND P0, PT, R0, UR4, PT ;  /* 0x0000000400007c0c */ /* 0x000fda000bf05270 */
[----:B------:R-:W-:Y:S05]  /*5140*/  @P0 BRA `(.L_x_106) ;  /* 0x00000000003c0947 */ /* 0x000fea0003800000 */
[----:B------:R-:W1:Y:S01]  /*5150*/  S2R R2, SR_LANEID ;  /* 0x0000000000027919 */ /* 0x000e620000000000 */
[----:B------:R-:W-:-:S06]  /*5160*/  ULOP3.LUT UR5, URZ, UR5, URZ, 0x33, !UPT ;  /* 0x00000005ff057292 */ /* 0x000fcc000f8e33ff */
[----:B------:R-:W-:-:S04]  /*5170*/  IMAD.U32 R0, RZ, RZ, UR5 ;  /* 0x00000005ff007e24 */ /* 0x000fc8000f8e00ff */
[----:B------:R2:W4:Y:S02]  /*5180*/  REDUX UR7, R0 ;  /* 0x00000000000773c4 */ /* 0x0005240000000000 */
[----:B------:R1:W-:Y:S01]  /*5190*/  UTCATOMSWS.AND URZ, UR5 ;  /* 0x0000000500ff79e3 */ /* 0x0003e20008000000 */
[----:B--2---:R-:W-:Y:S01]  /*51a0*/  LOP3.LUT R0, RZ, UR4, RZ, 0x33, !PT ;  /* 0x00000004ff007c12 */ /* 0x004fe2000f8e33ff */
[----:B------:R-:W-:Y:S02]  /*51b0*/  VOTEU.ANY UR4, UPT, PT ;  /* 0x0000000000047886 */ /* 0x000fe400038e0100 */
[----:B------:R-:W-:Y:S02]  /*51c0*/  UFLO.U32 UR4, UR4 ;  /* 0x00000004000472bd */ /* 0x000fe400080e0000 */
[----:B------:R-:W2:Y:S04]  /*51d0*/  REDUX UR6, R0 ;  /* 0x00000000000673c4 */ /* 0x000ea80000000000 */
[----:B-1----:R-:W-:-:S02]  /*51e0*/  ISETP.EQ.U32.AND P0, PT, R2, UR4, PT ;  /* 0x0000000402007c0c */ /* 0x002fc4000bf02070 */
[----:B----4-:R-:W-:-:S11]  /*51f0*/  MOV R2, UR7 ;  /* 0x0000000700027c02 */ /* 0x010fd60008000f00 */
[----:B------:R1:W-:Y:S01]  /*5200*/  @P0 ATOMS.AND RZ, [UR8+0x14], R2 ;  /* 0x00001402ffff098c */ /* 0x0003e2000a800008 */
[----:B--2---:R-:W-:-:S05]  /*5210*/  IMAD.U32 R0, RZ, RZ, UR6 ;  /* 0x00000006ff007e24 */ /* 0x004fca000f8e00ff */
[----:B------:R1:W-:Y:S01]  /*5220*/  @P0 ATOMS.AND RZ, [UR8+0x18], R0 ;  /* 0x00001800ffff098c */ /* 0x0003e2000a800008 */
[----:B------:R-:W-:Y:S05]  /*5230*/  BRA `(.L_x_107) ;  /* 0x0000000000147947 */ /* 0x000fea0003800000 */
.L_x_106:
[----:B------:R-:W-:Y:S02]  /*5240*/  MOV R2, 0x5260 ;  /* 0x0000526000027802 */ /* 0x000fe40000000f00 */
[----:B---3-5:R-:W-:Y:S05]  /*5250*/  CALL.REL.NOINC `($__internal_0_$__cuda_sm10x_tcgen05_guardrail_trap_col_being_dealloced_not_returned_by_alloc) ;  /* 0x0000005c00c07944 */ /* 0x028fea0003c00000 */
[----:B------:R-:W-:Y:S05]  /*5260*/  BRA `(.L_x_107) ;  /* 0x0000000000087947 */ /* 0x000fea0003800000 */
.L_x_105:
[----:B------:R-:W-:Y:S02]  /*5270*/  MOV R2, 0x5290 ;  /* 0x0000529000027802 */ /* 0x000fe40000000f00 */
[----:B---3-5:R-:W-:Y:S05]  /*5280*/  CALL.REL.NOINC `($__internal_2_$__cuda_sm10x_tcgen05_guardrail_trap_unallocated_columns_being_dealloced) ;  /* 0x0000005c00cc7944 */ /* 0x028fea0003c00000 */
.L_x_107:
[----:B------:R-:W-:Y:S01]  /*5290*/  NOP ;  /* 0x0000000000007918 */ /* 0x000fe20000000000 */
[----:B------:R-:W-:Y:S05]  /*52a0*/  EXIT ;  /* 0x000000000000794d */ /* 0x000fea0003800000 */
.L_x_78:
[----:B------:R-:W-:-:S09]  /*52b0*/  UISETP.NE.OR UP0, UPT, UR23, 0x3, !UP4 ;  /* 0x000000031700788c */ /* 0x000fd2000e705670 */
[----:B------:R-:W-:Y:S05]  /*52c0*/  BRA.U UP0, `(.L_x_108) ;  /* 0x0000001100b87547 */ /* 0x000fea000b800000 */
[----:B------:R-:W2:Y:S01]  /*52d0*/  LDCU UR31, c[0x0][0x370] ;  /* 0x00006e00ff1f77ac */ /* 0x000ea20008000800 */
[----:B------:R-:W3:Y:S01]  /*52e0*/  LDC.64 R16, c[0x0][0x348] ;  /* 0x0000d200ff107b82 */ /* 0x000ee20000000a00 */
[----:B------:R-:W-:Y:S02]  /*52f0*/  HFMA2 R13, -RZ, RZ, 0, 0 ;  /* 0x00000000ff0d7431 */ /* 0x000fe400000001ff */
[----:B------:R-:W-:Y:S01]  /*5300*/  IMAD.MOV.U32 R15, RZ, RZ, 0x1 ;  /* 0x00000001ff0f7424 */ /* 0x000fe200078e00ff */
[----:B------:R-:W2:Y:S01]  /*5310*/  LDCU.128 UR48, c[0x0][0xb10] ;  /* 0x00016200ff3077ac */ /* 0x000ea20008000c00 */
[----:B------:R-:W-:Y:S01]  /*5320*/  IMAD.MOV.U32 R14, RZ, RZ, RZ ;  /* 0x000000ffff0e7224 */ /* 0x000fe200078e00ff */
[----:B------:R-:W-:Y:S01]  /*5330*/  MOV R7, 0x1000 ;  /* 0x0000100000077802 */ /* 0x000fe20000000f00 */
[----:B------:R-:W4:Y:S01]  /*5340*/  LDCU UR30, c[0x0][0x374] ;  /* 0x00006e80ff1e77ac */ /* 0x000f220008000800 */
[----:B------:R-:W1:Y:S01]  /*5350*/  LDC.64 R2, c[0x0][0x888] ;  /* 0x00022200ff027b82 */ /* 0x000e620000000a00 */
[----:B------:R-:W4:Y:S01]  /*5360*/  LDCU UR15, c[0x0][0xb0c] ;  /* 0x00016180ff0f77ac */ /* 0x000f220008000800 */
[----:B------:R-:W3:Y:S06]  /*5370*/  LDCU UR52, c[0x0][0xb20] ;  /* 0x00016400ff3477ac */ /* 0x000eec0008000800 */
[----:B------:R-:W1:Y:S01]  /*5380*/  LDC.64 R4, c[0x0][0x890] ;  /* 0x00022400ff047b82 */ /* 0x000e620000000a00 */
[----:B------:R-:W3:Y:S01]  /*5390*/  LDCU UR4, c[0x0][0xb30] ;  /* 0x00016600ff0477ac */ /* 0x000ee20008000800 */
[----:B------:R-:W-:Y:S01]  /*53a0*/  UMOV UR21, 0x400 ;  /* 0x0000040000157882 */ /* 0x000fe20000000000 */
[----:B--2---:R-:W-:-:S02]  /*53b0*/  UIMAD.WIDE.U32 UR6, UR31, UR48, URZ ;  /* 0x000000301f0672a5 */ /* 0x004fc4000f8e00ff */
[----:B----4-:R-:W-:Y:S02]  /*53c0*/  UIMAD.WIDE.U32 UR8, UR30, UR51, URZ ;  /* 0x000000331e0872a5 */ /* 0x010fe4000f8e00ff */
[----:B------:R-:W-:Y:S02]  /*53d0*/  ULEA UR21, UR47, UR21, 0x18 ;  /* 0x000000152f157291 */ /* 0x000fe4000f8ec0ff */
[----:B------:R-:W-:Y:S02]  /*53e0*/  UPLOP3.LUT UP2, UPT, UPT, UPT, UPT, 0x40, 0x4 ;  /* 0x000000000004789c */ /* 0x000fe40003f4e870 */
[----:B------:R-:W-:Y:S01]  /*53f0*/  UIADD3 UR37, UPT, UPT, UR21, 0x1b8, URZ ;  /* 0x000001b815257890 */ /* 0x000fe2000fffe0ff */
[----:B------:R-:W-:Y:S01]  /*5400*/  UMOV UR6, UR7 ;  /* 0x0000000700067c82 */ /* 0x000fe20008000000 */
[----:B------:R-:W-:Y:S01]  /*5410*/  UMOV UR38, UR9 ;  /* 0x0000000900267c82 */ /* 0x000fe20008000000 */
[----:B------:R-:W-:Y:S02]  /*5420*/  UISETP.GE.AND UP0, UPT, UR45, 0x1, UPT ;  /* 0x000000012d00788c */ /* 0x000fe4000bf06270 */
[----:B------:R-:W-:Y:S01]  /*5430*/  UISETP.NE.AND UP4, UPT, UR45, 0x1, UPT ;  /* 0x000000012d00788c */ /* 0x000fe2000bf85270 */
[----:B------:R-:W2:Y:S01]  /*5440*/  LDCU.64 UR22, c[0x0][0xb28] ;  /* 0x00016500ff1677ac */ /* 0x000ea20008000a00 */
[----:B------:R-:W-:-:S02]  /*5450*/  UISETP.NE.AND UP6, UPT, UR15, 0x1, UPT ;  /* 0x000000010f00788c */ /* 0x000fc4000bfc5270 */
[----:B------:R-:W-:Y:S02]  /*5460*/  UISETP.NE.AND UP5, UPT, UR50, 0x1, UPT ;  /* 0x000000013200788c */ /* 0x000fe4000bfa5270 */
[----:B------:R-:W-:Y:S02]  /*5470*/  UIADD3 UR41, UPT, UPT, UR21, 0x1a0, URZ ;  /* 0x000001a015297890 */ /* 0x000fe4000fffe0ff */
[----:B------:R-:W-:Y:S02]  /*5480*/  UIADD3 UR33, UPT, UPT, UR21, 0x1a8, URZ ;  /* 0x000001a815217890 */ /* 0x000fe4000fffe0ff */
[----:B------:R-:W-:Y:S02]  /*5490*/  UIADD3 UR25, UPT, UPT, UR21, 0x1b0, URZ ;  /* 0x000001b015197890 */ /* 0x000fe4000fffe0ff */
[----:B------:R-:W-:Y:S02]  /*54a0*/  UPRMT UR37, UR47, 0x654, UR37 ;  /* 0x000006542f257896 */ /* 0x000fe40008000025 */
[----:B------:R-:W-:-:S02]  /*54b0*/  USHF.R.U32.HI UR39, URZ, UR49, UR6 ;  /* 0x00000031ff277299 */ /* 0x000fc40008011606 */
[----:B---3--:R-:W-:Y:S02]  /*54c0*/  USHF.R.U32.HI UR38, URZ, UR52, UR38 ;  /* 0x00000034ff267299 */ /* 0x008fe40008011626 */
[----:B------:R-:W-:-:S11]  /*54d0*/  UISETP.NE.AND UP3, UPT, UR4, 0x1, UPT ;  /* 0x000000010400788c */ /* 0x000fd6000bf65270 */
.L_x_119:
[C---:B------:R-:W-:Y:S02]  /*54e0*/  LEA R12, R14.reuse, UR21, 0x3 ;  /* 0x000000150e0c7c11 */ /* 0x040fe4000f8e18ff */
[----:B------:R-:W-:Y:S02]  /*54f0*/  SHF.L.U32 R0, R13, 0x1f, RZ ;  /* 0x0000001f0d007819 */ /* 0x000fe400000006ff */
[----:B------:R-:W-:Y:S02]  /*5500*/  LEA R8, R14, UR21, 0x4 ;  /* 0x000000150e087c11 */ /* 0x000fe4000f8e20ff */
[----:B---3--:R-:W3:Y:S02]  /*5510*/  SYNCS.PHASECHK.TRANS64.TRYWAIT P0, [R12+URZ+0x1f0], R0 ;  /* 0x0001f0000c0075a7 */ /* 0x008ee400080011ff */
[----:B---3--:R-:W-:Y:S05]  /*5520*/  @!P0 BRA `(.L_x_109) ;  /* 0x0000005400bc8947 */ /* 0x008fea0003800000 */
.L_x_246:
[----:B------:R-:W4:Y:S01]  /*5530*/  LDS.128 R8, [R8+0x280] ;  /* 0x0002800008087984 */ /* 0x000f220000000c00 */
[----:B------:R-:W-:Y:S01]  /*5540*/  UISETP.GE.AND UP0, UPT, UR45, 0x1, UPT ;  /* 0x000000012d00788c */ /* 0x000fe2000bf06270 */
[----:B------:R-:W-:Y:S01]  /*5550*/  @!PT LDS RZ, [RZ] ;  /* 0x00000000fffff984 */ /* 0x000fe20000000800 */
[----:B------:R-:W-:Y:S01]  /*5560*/  @!PT LDS RZ, [RZ] ;  /* 0x00000000fffff984 */ /* 0x000fe20000000800 */
[----:B------:R-:W-:Y:S01]  /*5570*/  @!PT LDS RZ, [RZ] ;  /* 0x00000000fffff984 */ /* 0x000fe20000000800 */
[----:B------:R-:W-:Y:S01]  /*5580*/  @!PT LDS RZ, [RZ] ;  /* 0x00000000fffff984 */ /* 0x000fe20000000800 */
[----:B------:R1:W-:Y:S06]  /*5590*/  MEMBAR.ALL.CTA ;  /* 0x0000000000007992 */ /* 0x0003ec0000008000 */
[----:B-1----:R-:W1:Y:S01]  /*55a0*/  FENCE.VIEW.ASYNC.S ;  /* 0x00000000000073c6 */ /* 0x002e620000000000 */
[----:B----4-:R-:W-:Y:S11]  /*55b0*/  LOP3.LUT P0, RZ, R10, 0x1, RZ, 0xc0, !PT ;  /* 0x000000010aff7812 */ /* 0x010ff6000780c0ff */
[----:B------:R-:W-:Y:S02]  /*55c0*/  @!UPT UIADD3 URZ, UPT, UPT, URZ, URZ, URZ ;  /* 0x000000fffffff290 */ /* 0x000fe4000fffe0ff */
[----:B-1----:R-:W-:Y:S01]  /*55d0*/  VOTEU.ANY UP1, P0 ;  /* 0x0000000000ff7886 */ /* 0x002fe20000020100 */
[----:B------:R-:W-:Y:S11]  /*55e0*/  PLOP3.LUT P0, PT, PT, PT, UP1, 0x80, 0x8 ;  /* 0x000000000008781c */ /* 0x000ff60003f0f018 */
[----:B------:R-:W-:Y:S02]  /*55f0*/  @!UPT UIADD3 URZ, UPT, UPT, URZ, URZ, URZ ;  /* 0x000000fffffff290 */ /* 0x000fe4000fffe0ff */
[----:B---3--:R-:W-:Y:S02]  /*5600*/  @P0 SHF.R.U32.HI R0, RZ, 0x10, R9 ;  /* 0x00000010ff000819 */ /* 0x008fe40000011609 */
[----:B------:R-:W-:Y:S02]  /*5610*/  @P0 MOV R6, R8 ;  /* 0x0000000800060202 */ /* 0x000fe40000000f00 */
[----:B------:R-:W-:Y:S01]  /*5620*/  @P0 R2UR UR4, R0 ;  /* 0x00000000000402ca */ /* 0x000fe200000e0000 */
[----:B------:R-:W-:Y:S01]  /*5630*/  VIADD R0, R12, 0x200 ;  /* 0x000002000c007836 */ /* 0x000fe20000000000 */
[----:B------:R-:W-:Y:S02]  /*5640*/  @P0 LOP3.LUT R8, R9, 0xffff, RZ, 0xc0, !PT ;  /* 0x0000ffff09080812 */ /* 0x000fe400078ec0ff */
[----:B------:R-:W-:Y:S02]  /*5650*/  @P0 R2UR UR6, R6 ;  /* 0x00000000060602ca */ /* 0x000fe400000e0000 */
[----:B------:R-:W-:Y:S02]  /*5660*/  PRMT R0, RZ, 0x654, R0 ;  /* 0x00000654ff007816 */ /* 0x000fe40000000000 */
[----:B------:R-:W-:Y:S02]  /*5670*/  @P0 R2UR UR5, R8 ;  /* 0x00000000080502ca */ /* 0x000fe400000e0000 */
[----:B------:R1:W-:Y:S03]  /*5680*/  SYNCS.ARRIVE.TRANS64.RED.A1T0 RZ, [R0+URZ], RZ ;  /* 0x000000ff00ff79a7 */ /* 0x0003e600081004ff */
[----:B------:R-:W-:Y:S04]  /*5690*/  @UP1 UMOV UR29, UR4 ;  /* 0x00000004001d1c82 */ /* 0x000fe80008000000 */
[----:B------:R-:W-:Y:S04]  /*56a0*/  @UP1 UMOV UR14, UR6 ;  /* 0x00000006000e1c82 */ /* 0x000fe80008000000 */
[----:B------:R-:W-:Y:S01]  /*56b0*/  @UP1 UMOV UR13, UR5 ;  /* 0x00000005000d1c82 */ /* 0x000fe20008000000 */
[----:B------:R-:W-:Y:S05]  /*56c0*/  BRA.U !UP0, `(.L_x_110) ;  /* 0x0000000108a47547 */ /* 0x000fea000b800000 */
[----:B------:R-:W-:Y:S02]  /*56d0*/  UIMAD.WIDE.U32 UR16, UR13, UR51, URZ ;  /* 0x000000330d1072a5 */ /* 0x000fe4000f8e00ff */
[----:B------:R-:W-:Y:S02]  /*56e0*/  UIMAD.WIDE.U32 UR18, UR14, UR48, URZ ;  /* 0x000000300e1272a5 */ /* 0x000fe4000f8e00ff */
[----:B------:R-:W-:Y:S02]  /*56f0*/  USEL UR4, UR30, UR38, !UP5 ;  /* 0x000000261e047287 */ /* 0x000fe4000e800000 */
[----:B------:R-:W-:Y:S02]  /*5700*/  USEL UR7, UR31, UR39, !UP6 ;  /* 0x000000271f077287 */ /* 0x000fe4000f000000 */
[----:B--2---:R-:W-:Y:S02]  /*5710*/  UIMAD.WIDE.U32 UR8, UR4, UR22, URZ ;  /* 0x00000016040872a5 */ /* 0x004fe4000f8e00ff */
[----:B------:R-:W-:Y:S01]  /*5720*/  UIMAD.WIDE.U32 UR10, UR7, UR22, URZ ;  /* 0x00000016070a72a5 */ /* 0x000fe2000f8e00ff */
[----:B------:R-:W-:Y:S02]  /*5730*/  UMOV UR5, UR17 ;  /* 0x0000001100057c82 */ /* 0x000fe40008000000 */
[----:B------:R-:W-:Y:S03]  /*5740*/  USHF.R.U32.HI UR6, URZ, UR52, UR5 ;  /* 0x00000034ff067299 */ /* 0x000fe60008011605 */
[----:B------:R-:W-:Y:S01]  /*5750*/  UMOV UR5, UR19 ;  /* 0x0000001300057c82 */ /* 0x000fe20008000000 */
[----:B------:R-:W-:Y:S02]  /*5760*/  USEL UR6, UR13, UR6, !UP5 ;  /* 0x000000060d067287 */ /* 0x000fe4000e800000 */
[----:B------:R-:W-:Y:S03]  /*5770*/  USHF.R.U32.HI UR12, URZ, UR49, UR5 ;  /* 0x00000031ff0c7299 */ /* 0x000fe60008011605 */
[----:B------:R-:W-:Y:S02]  /*5780*/  UMOV UR5, UR9 ;  /* 0x0000000900057c82 */ /* 0x000fe40008000000 */
[----:B------:R-:W-:Y:S03]  /*5790*/  @UP4 USHF.R.U32.HI UR4, URZ, UR23, UR5 ;  /* 0x00000017ff044299 */ /* 0x000fe60008011605 */
[----:B------:R-:W-:Y:S01]  /*57a0*/  UMOV UR5, UR11 ;  /* 0x0000000b00057c82 */ /* 0x000fe20008000000 */
[----:B------:R-:W-:Y:S02]  /*57b0*/  UIMAD UR4, UR45, UR4, URZ ;  /* 0x000000042d0472a4 */ /* 0x000fe4000f8e02ff */
[----:B------:R-:W-:Y:S02]  /*57c0*/  @UP4 USHF.R.U32.HI UR7, URZ, UR23, UR5 ;  /* 0x00000017ff074299 */ /* 0x000fe40008011605 */
[----:B------:R-:W-:Y:S02]  /*57d0*/  UIMAD.WIDE.U32 UR10, UR6, UR22, URZ ;  /* 0x00000016060a72a5 */ /* 0x000fe4000f8e00ff */
[----:B------:R-:W-:Y:S02]  /*57e0*/  USEL UR5, UR14, UR12, !UP6 ;  /* 0x0000000c0e057287 */ /* 0x000fe4000f000000 */
[----:B------:R-:W-:Y:S02]  /*57f0*/  UIMAD UR8, UR45, UR7, URZ ;  /* 0x000000072d0872a4 */ /* 0x000fe4000f8e02ff */
[----:B------:R-:W-:Y:S03]  /*5800*/  UISETP.GE.AND UP0, UPT, UR6, UR4, UPT ;  /* 0x000000040600728c */ /* 0x000fe6000bf06270 */
[----:B------:R-:W-:Y:S01]  /*5810*/  UMOV UR4, UR11 ;  /* 0x0000000b00047c82 */ /* 0x000fe20008000000 */
[----:B------:R-:W-:Y:S02]  /*5820*/  UISETP.GE.OR UP0, UPT, UR5, UR8, UP0 ;  /* 0x000000080500728c */ /* 0x000fe40008706670 */
[----:B------:R-:W-:Y:S02]  /*5830*/  USHF.R.U32.HI UR4, URZ, UR23, UR4 ;  /* 0x00000017ff047299 */ /* 0x000fe40008011604 */
[----:B------:R-:W-:Y:S02]  /*5840*/  UIMAD.WIDE.U32 UR8, UR5, UR22, URZ ;  /* 0x00000016050872a5 */ /* 0x000fe4000f8e00ff */
[----:B------:R-:W-:Y:S04]  /*5850*/  USEL UR10, UR6, UR4, !UP4 ;  /* 0x00000004060a7287 */ /* 0x000fe8000e000000 */
[----:B------:R-:W-:Y:S01]  /*5860*/  UIADD3 UR11, UPT, UPT, -UR10, URZ, URZ ;  /* 0x000000ff0a0b7290 */ /* 0x000fe2000fffe1ff */
[----:B------:R-:W-:Y:S02]  /*5870*/  @!UP0 UMOV UR4, UR9 ;  /* 0x0000000900048c82 */ /* 0x000fe40008000000 */
[----:B------:R-:W-:Y:S02]  /*5880*/  @!UP0 USHF.R.U32.HI UR4, URZ, UR23, UR4 ;  /* 0x00000017ff048299 */ /* 0x000fe40008011604 */
[----:B------:R-:W-:Y:S02]  /*5890*/  UIMAD UR8, UR45, UR11, UR6 ;  /* 0x0000000b2d0872a4 */ /* 0x000fe4000f8e0206 */
[----:B------:R-:W-:Y:S04]  /*58a0*/  @!UP0 USEL UR4, UR5, UR4, !UP4 ;  /* 0x0000000405048287 */ /* 0x000fe8000e000000 */
[----:B------:R-:W-:Y:S02]  /*58b0*/  @!UP0 UIMAD UR7, UR7, UR8, UR4 ;  /* 0x00000008070782a4 */ /* 0x000fe4000f8e0204 */
[----:B------:R-:W-:Y:S02]  /*58c0*/  @!UP0 UIADD3 UR9, UPT, UPT, UR10, -UR4, URZ ;  /* 0x800000040a098290 */ /* 0x000fe4000fffe0ff */
[----:B------:R-:W-:Y:S02]  /*58d0*/  UIADD3 UR8, UPT, UPT, -UR6, URZ, URZ ;  /* 0x000000ff06087290 */ /* 0x000fe4000fffe1ff */
[----:B------:R-:W-:Y:S02]  /*58e0*/  UIADD3 UR4, UPT, UPT, -UR5, URZ, URZ ;  /* 0x000000ff05047290 */ /* 0x000fe4000fffe1ff */
[----:B------:R-:W-:Y:S03]  /*58f0*/  @!UP0 UIMAD UR6, UR9, UR45, UR5 ;  /* 0x0000002d090682a4 */ /* 0x000fe6000f8e0205 */
[----:B------:R-:W-:Y:S01]  /*5900*/  @!UP0 UMOV UR5, UR7 ;  /* 0x0000000700058c82 */ /* 0x000fe20008000000 */
[----:B------:R-:W-:Y:S02]  /*5910*/  UIMAD UR7, UR15, UR4, UR14 ;  /* 0x000000040f0772a4 */ /* 0x000fe4000f8e020e */
[----:B------:R-:W-:Y:S02]  /*5920*/  UIMAD UR4, UR50, UR8, UR13 ;  /* 0x00000008320472a4 */ /* 0x000fe4000f8e020d */
[----:B------:R-:W-:Y:S02]  /*5930*/  UIMAD UR14, UR5, UR15, UR7 ;  /* 0x0000000f050e72a4 */ /* 0x000fe4000f8e0207 */
[----:B------:R-:W-:Y:S11]  /*5940*/  UIMAD UR13, UR6, UR50, UR4 ;  /* 0x00000032060d72a4 */ /* 0x000ff6000f8e0204 */
[----:B------:R-:W-:Y:S01]  /*5950*/  @!UPT UIADD3 URZ, UPT, UPT, URZ, URZ, URZ ;  /* 0x000000fffffff290 */ /* 0x000fe2000fffe0ff */
.L_x_110:
[----:B------:R-:W3:Y:S01]  /*5960*/  @!UP3 LDCU.128 UR8, c[0x0][0xb10] ;  /* 0x00016200ff08b7ac */ /* 0x000ee20008000c00 */
[C---:B------:R-:W-:Y:S02]  /*5970*/  ISETP.NE.U32.AND P1, PT, R4.reuse, RZ, PT ;  /* 0x000000ff0400720c */ /* 0x040fe40003f25070 */
[----:B------:R-:W-:Y:S02]  /*5980*/  ISETP.NE.U32.AND P0, PT, R4, RZ, PT ;  /* 0x000000ff0400720c */ /* 0x000fe40003f05070 */
[C---:B------:R-:W-:Y:S02]  /*5990*/  ISETP.NE.AND.EX P1, PT, R5.reuse, RZ, PT, P1 ;  /* 0x000000ff0500720c */ /* 0x040fe40003f25310 */
[----:B------:R-:W-:Y:S01]  /*59a0*/  ISETP.NE.AND.EX P0, PT, R5, RZ, PT, P0 ;  /* 0x000000ff0500720c */ /* 0x000fe20003f05300 */
[----:B------:R-:W4:Y:S01]  /*59b0*/  @!UP3 LDCU UR5, c[0x0][0xb0c] ;  /* 0x00016180ff05b7ac */ /* 0x000f220008000800 */
[----:B------:R-:W-:Y:S01]  /*59c0*/  SHF.L.U32 R9, R15, 0x1f, RZ ;  /* 0x0000001f0f097819 */ /* 0x000fe200000006ff */
[----:B------:R-:W-:Y:S02]  /*59d0*/  USHF.L.U32 UR42, UR20, 0x7, URZ ;  /* 0x00000007142a7899 */ /* 0x000fe400080006ff */
[----:B------:R-:W-:Y:S02]  /*59e0*/  USHF.L.U32 UR43, UR24, 0x6, URZ ;  /* 0x00000006182b7899 */ /* 0x000fe400080006ff */
[----:B---3--:R-:W-:Y:S07]  /*59f0*/  UIMAD.WIDE.U32 UR6, UR14, UR8, URZ ;  /* 0x000000080e0672a5 */ /* 0x008fee000f8e00ff */
[----:B------:R-:W-:Y:S01]  /*5a00*/  @!UP3 UMOV UR4, UR7 ;  /* 0x000000070004bc82 */ /* 0x000fe20008000000 */
[----:B----4-:R-:W-:Y:S02]  /*5a10*/  @!UP3 UISETP.NE.AND UP0, UPT, UR5, 0x1, UPT ;  /* 0x000000010500b88c */ /* 0x010fe4000bf05270 */
[----:B------:R-:W-:Y:S02]  /*5a20*/  @!UP3 USHF.R.U32.HI UR4, URZ, UR9, UR4 ;  /* 0x00000009ff04b299 */ /* 0x000fe40008011604 */
[----:B------:R-:W-:Y:S02]  /*5a30*/  UIMAD.WIDE.U32 UR6, UR13, UR11, URZ ;  /* 0x0000000b0d0672a5 */ /* 0x000fe4000f8e00ff */
[----:B------:R-:W-:Y:S02]  /*5a40*/  @!UP3 USEL UR8, UR14, UR4, !UP0 ;  /* 0x000000040e08b287 */ /* 0x000fe4000c000000 */
[----:B------:R-:W-:Y:S03]  /*5a50*/  @!UP3 UISETP.NE.AND UP0, UPT, UR10, 0x1, UPT ;  /* 0x000000010a00b88c */ /* 0x000fe6000bf05270 */
[----:B------:R-:W-:Y:S02]  /*5a60*/  @!UP3 UMOV UR6, UR7 ;  /* 0x000000070006bc82 */ /* 0x000fe40008000000 */
[----:B------:R-:W3:Y:S02]  /*5a70*/  @!UP3 LDCU UR4, c[0x0][0xb20] ;  /* 0x00016400ff04b7ac */ /* 0x000ee40008000800 */
[----:B---3--:R-:W-:Y:S04]  /*5a80*/  @!UP3 USHF.R.U32.HI UR6, URZ, UR4, UR6 ;  /* 0x00000004ff06b299 */ /* 0x008fe80008011606 */
[----:B------:R-:W-:Y:S04]  /*5a90*/  @!UP3 USEL UR6, UR13, UR6, !UP0 ;  /* 0x000000060d06b287 */ /* 0x000fe8000c000000 */
[----:B------:R-:W-:Y:S02]  /*5aa0*/  @!UP3 UIADD3 UR4, UPT, UPT, -UR8, UR6, URZ ;  /* 0x000000060804b290 */ /* 0x000fe4000fffe1ff */
[----:B------:R-:W-:Y:S02]  /*5ab0*/  @!UP3 UIADD3 UR6, UPT, UPT, UR8, -UR6, URZ ;  /* 0x800000060806b290 */ /* 0x000fe4000fffe0ff */
[----:B------:R-:W-:Y:S02]  /*5ac0*/  @!UP3 UIMAD UR14, UR4, UR5, UR14 ;  /* 0x00000005040eb2a4 */ /* 0x000fe4000f8e020e */
[----:B------:R-:W-:Y:S01]  /*5ad0*/  @!UP3 UIMAD UR13, UR6, UR10, UR13 ;  /* 0x0000000a060db2a4 */ /* 0x000fe2000f8e020d */
[----:B------:R-:W-:Y:S11]  /*5ae0*/  BRA.U UP2, `(.L_x_111) ;  /* 0x0000000102107547 */ /* 0x000ff6000b800000 */
[----:B------:R-:W-:Y:S04]  /*5af0*/  MOV R6, UR46 ;  /* 0x0000002e00067c02 */ /* 0x000fe80008000f00 */
[----:B------:R-:W-:Y:S04]  /*5b00*/  SHF.L.U32 R6, R6, 0x1f, RZ ;  /* 0x0000001f06067819 */ /* 0x000fe800000006ff */
[----:B------:R-:W3:Y:S02]  /*5b10*/  SYNCS.PHASECHK.TRANS64.TRYWAIT P2, [UR21+0x1e8], R6 ;  /* 0x0001e806ff0075a7 */ /* 0x000ee40008041115 */
[----:B---3--:R-:W-:Y:S05]  /*5b20*/  @!P2 BRA `(.L_x_112) ;  /* 0x000000500050a947 */ /* 0x008fea0003800000 */
.L_x_111:
[----:B------:R-:W-:Y:S05]  /*5b30*/  @!P1 BRA `(.L_x_113) ;  /* 0x0000000000309947 */ /* 0x000fea0003800000 */
[----:B------:R-:W-:Y:S01]  /*5b40*/  ISETP.NE.U32.AND P1, PT, R2, RZ, PT ;  /* 0x000000ff0200720c */ /* 0x000fe20003f25070 */
[----:B------:R-:W3:Y:S01]  /*5b50*/  LDCU.64 UR4, c[0x0][0x358] ;  /* 0x00006b00ff0477ac */ /* 0x000ee20008000a00 */
[----:B------:R-:W-:Y:S02]  /*5b60*/  IMAD.MOV.U32 R50, RZ, RZ, 0x1 ;  /* 0x00000001ff327424 */ /* 0x000fe400078e00ff */
[----:B------:R-:W-:Y:S11]  /*5b70*/  ISETP.NE.AND.EX P1, PT, R3, RZ, PT, P1 ;  /* 0x000000ff0300720c */ /* 0x000ff60003f25310 */
[----:B------:R-:W-:Y:S02]  /*5b80*/  @!UPT UIADD3 URZ, UPT, UPT, URZ, URZ, URZ ;  /* 0x000000fffffff290 */ /* 0x000fe4000fffe0ff */
[----:B------:R-:W4:Y:S01]  /*5b90*/  @P1 LDC.64 R10, c[0x0][0x888] ;  /* 0x00022200ff0a1b82 */ /* 0x000f220000000a00 */
[----:B-1----:R-:W-:Y:S04]  /*5ba0*/  @P1 IMAD R0, R4, UR36, RZ ;  /* 0x0000002404001c24 */ /* 0x002fe8000f8e02ff */
[----:B----4-:R-:W-:Y:S04]  /*5bb0*/  @P1 IMAD.WIDE R10, R0, 0x4, R10 ;  /* 0x00000004000a1825 */ /* 0x010fe800078e020a */
[----:B------:R-:W-:Y:S01]  /*5bc0*/  HFMA2 R0, -RZ, RZ, 0, 5.9604644775390625e-08 ;  /* 0x00000001ff007431 */ /* 0x000fe200000001ff */
[----:B---3-5:R3:W5:Y:S04]  /*5bd0*/  @P1 LDG.E R27, desc[UR4][R10.64] ;  /* 0x000000040a1b1981 */ /* 0x028768000c1e1900 */
[----:B------:R-:W-:Y:S01]  /*5be0*/  @!P1 PRMT R50, R0, 0x7610, R50 ;  /* 0x0000761000329816 */ /* 0x000fe20000000032 */
[----:B---3--:R-:W4:Y:S06]  /*5bf0*/  @!P1 LDC R27, c[0x0][0x880] ;  /* 0x00022000ff1b9b82 */ /* 0x008f2c0000000800 */
.L_x_113:
[----:B----45:R-:W-:Y:S01]  /*5c00*/  @!P0 FSETP.EQ.AND P1, PT, R27, RZ, PT ;  /* 0x000000ff1b00820b */ /* 0x030fe20003f22000 */
[----:B------:R-:W-:Y:S01]  /*5c10*/  @!UPT UIADD3 URZ, UPT, UPT, URZ, URZ, URZ ;  /* 0x000000fffffff290 */ /* 0x000fe2000fffe0ff */
[----:B------:R-:W-:Y:S11]  /*5c20*/  @!P0 BRA `(.L_x_114) ;  /* 0x0000000000188947 */ /* 0x000ff60003800000 */
[----:B------:R-:W-:Y:S02]  /*5c30*/  LOP3.LUT P0, RZ, R50, 0xff, RZ, 0xc0, !PT ;  /* 0x000000ff32ff7812 */ /* 0x000fe4000780c0ff */
[----:B------:R-:W-:Y:S04]  /*5c40*/  ISETP.NE.U32.AND P1, PT, R2, RZ, PT ;  /* 0x000000ff0200720c */ /* 0x000fe80003f25070 */
[----:B------:R-:W-:Y:S04]  /*5c50*/  ISETP.NE.AND.EX P1, PT, R3, RZ, PT, P1 ;  /* 0x000000ff0300720c */ /* 0x000fe80003f25310 */
[----:B------:R-:W-:Y:S03]  /*5c60*/  PLOP3.LUT P1, PT, P1, PT, PT, 0x8, 0x80 ;  /* 0x000000000080781c */ /* 0x000fe60000f2e170 */
[----:B------:R-:W-:Y:S11]  /*5c70*/  @P0 FSETP.EQ.AND P1, PT, R27, RZ, PT ;  /* 0x000000ff1b00020b */ /* 0x000ff60003f22000 */
[----:B------:R-:W-:Y:S02]  /*5c80*/  @!UPT UIADD3 URZ, UPT, UPT, URZ, URZ, URZ ;  /* 0x000000fffffff290 */ /* 0x000fe4000fffe0ff */
.L_x_114:
[----:B------:R-:W3:Y:S01]  /*5c90*/  SYNCS.PHASECHK.TRANS64.TRYWAIT P2, [UR21+0x1c0], R9 ;  /* 0x0001c009ff0075a7 */ /* 0x000ee20008041115 */
[----:B------:R-:W-:Y:S04]  /*5ca0*/  ELECT P0, URZ, PT ;  /* 0x0000000000ff782f */ /* 0x000fe80003800000 */
[----:B------:R-:W-:Y:S11]  /*5cb0*/  PLOP3.LUT P1, PT, P1, P0, PT, 0xf2, 0x2f ;  /* 0x00000000002f781c */ /* 0x000ff60000f21e72 */
[----:B------:R-:W-:Y:S02]  /*5cc0*/  @!UPT UIADD3 URZ, UPT, UPT, URZ, URZ, URZ ;  /* 0x000000fffffff290 */ /* 0x000fe4000fffe0ff */
[----:B------:R-:W-:Y:S05]  /*5cd0*/  @!P1 IADD3 R8, P0, PT, R16, 0x580, RZ ;  /* 0x0000058010089810 */ /* 0x000fea0007f1e0ff */
[----:B-1----:R-:W-:Y:S01]  /*5ce0*/  @!P1 IMAD.X R6, RZ, RZ, R17, P0 ;  /* 0x000000ffff069224 */ /* 0x002fe200000e0611 */
[----:B---3--:R-:W-:Y:S07]  /*5cf0*/  @!P2 BRA `(.L_x_115) ;  /* 0x0000004c00f4a947 */ /* 0x008fee0003800000 */
.L_x_249:
[----:B------:R-:W-:Y:S01]  /*5d00*/  @!P1 R2UR UR5, R8 ;  /* 0x00000000080592ca */ /* 0x000fe200000e0000 */
[----:B------:R-:W-:Y:S01]  /*5d10*/  VOTEU.ALL UP0, P1 ;  /* 0x0000000000ff7886 */ /* 0x000fe20000800000 */
[----:B------:R-:W-:Y:S01]  /*5d20*/  @!P1 R2UR UR4, R6 ;  /* 0x00000000060492ca */ /* 0x000fe200000e0000 */
[----:B------:R-:W-:Y:S01]  /*5d30*/  UMOV UR16, 0x0 ;  /* 0x0000000000107882 */ /* 0x000fe20000000000 */
[----:B------:R-:W-:Y:S01]  /*5d40*/  UMOV UR17, 0x10000000 ;  /* 0x1000000000117882 */ /* 0x000fe20000000000 */
[----:B------:R-:W-:Y:S01]  /*5d50*/  UMOV UR44, UR36 ;  /* 0x00000024002c7c82 */ /* 0x000fe20008000000 */
[----:B------:R-:W-:Y:S01]  /*5d60*/  @!UP0 UIADD3 UR40, UPT, UPT, UR21, 0x300, URZ ;  /* 0x0000030015288890 */ /* 0x000fe2000fffe0ff */
[----:B-1----:R-:W-:Y:S01]  /*5d70*/  @!P1 IMAD.MOV.U32 R0, RZ, RZ, 0x1000 ;  /* 0x00001000ff009424 */ /* 0x002fe200078e00ff */
[----:B------:R-:W-:Y:S01]  /*5d80*/  @!UP0 UIADD3 UR10, UPT, UPT, UR42, 0x40, URZ ;  /* 0x000000402a0a8890 */ /* 0x000fe2000fffe0ff */
[----:B------:R-:W-:Y:S01]  /*5d90*/  @!P1 IADD3 R8, P0, PT, R16, 0x580, RZ ;  /* 0x0000058010089810 */ /* 0x000fe20007f1e0ff */
[----:B------:R-:W-:Y:S01]  /*5da0*/  @!UP0 UIADD3 UR8, UPT, UPT, UR21, 0xb00, URZ ;  /* 0x00000b0015088890 */ /* 0x000fe2000fffe0ff */
[----:B------:R-:W-:Y:S02]  /*5db0*/  VOTEU.ALL UP0, P1 ;  /* 0x0000000000ff7886 */ /* 0x000fe40000800000 */
[----:B------:R-:W-:Y:S01]  /*5dc0*/  IMAD.U32 R10, RZ, RZ, UR5 ;  /* 0x00000005ff0a7e24 */ /* 0x000fe2000f8e00ff */
[----:B------:R-:W-:Y:S01]  /*5dd0*/  UMOV UR9, UR41 ;  /* 0x0000002900097c82 */ /* 0x000fe20008000000 */
[----:B------:R-:W-:Y:S01]  /*5de0*/  IMAD.U32 R11, RZ, RZ, UR4 ;  /* 0x00000004ff0b7e24 */ /* 0x000fe2000f8e00ff */
[----:B------:R-:W-:Y:S01]  /*5df0*/  UMOV UR11, UR43 ;  /* 0x0000002b000b7c82 */ /* 0x000fe20008000000 */
[----:B------:R-:W-:Y:S01]  /*5e00*/  UMOV UR12, UR36 ;  /* 0x00000024000c7c82 */ /* 0x000fe20008000000 */
[----:B------:R-:W-:Y:S01]  /*5e10*/  @!P1 R2UR UR4, R10 ;  /* 0x000000000a0492ca */ /* 0x000fe200000e0000 */
[----:B------:R-:W-:Y:S01]  /*5e20*/  UPRMT UR6, UR47, 0x654, UR41 ;  /* 0x000006542f067896 */ /* 0x000fe20008000029 */
[----:B------:R-:W-:Y:S01]  /*5e30*/  @!P1 R2UR UR5, R11 ;  /* 0x000000000b0592ca */ /* 0x000fe200000e0000 */
[----:B------:R-:W-:Y:S11]  /*5e40*/  @!P1 IMAD.X R6, RZ, RZ, R17, P0 ;  /* 0x000000ffff069224 */ /* 0x000ff600000e0611 */
[----:B------:R-:W-:Y:S01]  /*5e50*/  @!UPT UIADD3 URZ, UPT, UPT, URZ, URZ, URZ ;  /* 0x000000fffffff290 */ /* 0x000fe2000fffe0ff */
[----:B------:R1:W-:Y:S01]  /*5e60*/  @!UP0 UTMALDG.3D [UR40], [UR4], desc[UR16] ;  /* 0x00001028040085b4 */ /* 0x0003e20008011000 */
[----:B------:R-:W-:Y:S05]  /*5e70*/  VOTEU.ALL UP0, P1 ;  /* 0x0000000000ff7886 */ /* 0x000fea0000800000 */
[----:B------:R1:W-:Y:S01]  /*5e80*/  @!UP0 UTMALDG.3D [UR8], [UR4], desc[UR16] ;  /* 0x00001008040085b4 */ /* 0x0003e20008011000 */
[----:B------:R1:W-:Y:S01]  /*5e90*/  @!P1 SYNCS.ARRIVE.TRANS64.RED.A0TR RZ, [UR21+0x1a0], R0 ;  /* 0x0001a000ffff99a7 */ /* 0x0003e20008300415 */
[----:B------:R-:W-:Y:S01]  /*5ea0*/  SYNCS.ARRIVE.TRANS64.RED.A1T0 RZ, [UR6], RZ ;  /* 0x000000ffffff79a7 */ /* 0x000fe20008100406 */
[----:B------:R-:W3:Y:S02]  /*5eb0*/  SYNCS.PHASECHK.TRANS64.TRYWAIT P2, [UR21+0x1c8], R9 ;  /* 0x0001c809ff0075a7 */ /* 0x000ee40008041115 */
[----:B-1-3--:R-:W-:Y:S05]  /*5ec0*/  @!P2 BRA `(.L_x_116) ;  /* 0x0000004c0098a947 */ /* 0x00afea0003800000 */
.L_x_251:
        /* <DEDUP_REMOVED lines=10> */
[----:B------:R-:W-:Y:S02]  /*5f70*/  @!UP0 UIADD3 UR10, UPT, UPT, UR42, 0x50, URZ ;  /* 0x000000502a0a8890 */ /* 0x000fe4000fffe0ff */
[----:B------:R-:W-:Y:S01]  /*5f80*/  @!UP0 UIADD3 UR8, UPT, UPT, UR21, 0x1b00, URZ ;  /* 0x00001b0015088890 */ /* 0x000fe2000fffe0ff */
[----:B------:R-:W-:Y:S01]  /*5f90*/  IMAD.U32 R10, RZ, RZ, UR5 ;  /* 0x00000005ff0a7e24 */ /* 0x000fe2000f8e00ff */
[----:B------:R-:W-:Y:S01]  /*5fa0*/  VOTEU.ALL UP0, P1 ;  /* 0x0000000000ff7886 */ /* 0x000fe20000800000 */
[----:B------:R-:W-:Y:S01]  /*5fb0*/  IMAD.U32 R11, RZ, RZ, UR4 ;  /* 0x00000004ff0b7e24 */ /* 0x000fe2000f8e00ff */
[----:B------:R-:W-:Y:S01]  /*5fc0*/  UMOV UR9, UR33 ;  /* 0x0000002100097c82 */ /* 0x000fe20008000000 */
[----:B------:R-:W-:Y:S01]  /*5fd0*/  UMOV UR11, UR43 ;  /* 0x0000002b000b7c82 */ /* 0x000fe20008000000 */
[----:B------:R-:W-:Y:S01]  /*5fe0*/  @!P1 R2UR UR4, R10 ;  /* 0x000000000a0492ca */ /* 0x000fe200000e0000 */
[----:B------:R-:W-:Y:S01]  /*5ff0*/  UMOV UR12, UR36 ;  /* 0x00000024000c7c82 */ /* 0x000fe20008000000 */
[----:B------:R-:W-:Y:S01]  /*6000*/  @!P1 R2UR UR5, R11 ;  /* 0x000000000b0592ca */ /* 0x000fe200000e0000 */
[----:B------:R-:W-:Y:S01]  /*6010*/  UPRMT UR6, UR47, 0x654, UR33 ;  /* 0x000006542f067896 */ /* 0x000fe20008000021 */
[----:B------:R-:W-:Y:S11]  /*6020*/  @!P1 IMAD.X R6, RZ, RZ, R17, P0 ;  /* 0x000000ffff069224 */ /* 0x000ff600000e0611 */
[----:B------:R1:W-:Y:S01]  /*6030*/  @!UP0 UTMALDG.3D [UR32], [UR4], desc[UR16] ;  /* 0x00001020040085b4 */ /* 0x0003e20008011000 */
[----:B------:R-:W-:Y:S05]  /*6040*/  VOTEU.ALL UP0, P1 ;  /* 0x0000000000ff7886 */ /* 0x000fea0000800000 */
[----:B------:R1:W-:Y:S01]  /*6050*/  @!UP0 UTMALDG.3D [UR8], [UR4], desc[UR16] ;  /* 0x00001008040085b4 */ /* 0x0003e20008011000 */
[----:B------:R1:W-:Y:S01]  /*6060*/  @!P1 SYNCS.ARRIVE.TRANS64.RED.A0TR RZ, [UR21+0x1a8], R0 ;  /* 0x0001a800ffff99a7 */ /* 0x0003e20008300415 */
[----:B------:R-:W-:Y:S01]  /*6070*/  SYNCS.ARRIVE.TRANS64.RED.A1T0 RZ, [UR6], RZ ;  /* 0x000000ffffff79a7 */ /* 0x000fe20008100406 */
[----:B------:R-:W3:Y:S02]  /*6080*/  SYNCS.PHASECHK.TRANS64.TRYWAIT P2, [UR21+0x1d0], R9 ;  /* 0x0001d009ff0075a7 */ /* 0x000ee40008041115 */
[----:B-1-3--:R-:W-:Y:S05]  /*6090*/  @!P2 BRA `(.L_x_117) ;  /* 0x0000004c003ca947 */ /* 0x00afea0003800000 */
.L_x_253:
        /* <DEDUP_REMOVED lines=9> */
[----:B------:R-:W-:Y:S01]  /*6130*/  VIADD R14, R14, 0x1 ;  /* 0x000000010e0e7836 */ /* 0x000fe20000000000 */
        /* <DEDUP_REMOVED lines=10> */
[----:B------:R-:W-:Y:S01]  /*61e0*/  UMOV UR12, UR36 ;  /* 0x00000024000c7c82 */ /* 0x000fe20008000000 */
[----:B------:R-:W-:Y:S11]  /*61f0*/  UPRMT UR6, UR47, 0x654, UR25 ;  /* 0x000006542f067896 */ /* 0x000ff60008000019 */
[----:B------:R1:W-:Y:S01]  /*6200*/  @!UP0 UTMALDG.3D [UR24], [UR4], desc[UR16] ;  /* 0x00001018040085b4 */ /* 0x0003e20008011000 */
[----:B------:R-:W-:Y:S05]  /*6210*/  VOTEU.ALL UP0, P1 ;  /* 0x0000000000ff7886 */ /* 0x000fea0000800000 */
[----:B------:R1:W-:Y:S01]  /*6220*/  @!UP0 UTMALDG.3D [UR8], [UR4], desc[UR16] ;  /* 0x00001008040085b4 */ /* 0x0003e20008011000 */
[----:B------:R1:W-:Y:S01]  /*6230*/  @!P1 SYNCS.ARRIVE.TRANS64.RED.A0TR RZ, [UR21+0x1b0], R0 ;  /* 0x0001b000ffff99a7 */ /* 0x0003e20008300415 */
[----:B------:R-:W-:Y:S01]  /*6240*/  SYNCS.ARRIVE.TRANS64.RED.A1T0 RZ, [UR6], RZ ;  /* 0x000000ffffff79a7 */ /* 0x000fe20008100406 */
[----:B------:R-:W3:Y:S02]  /*6250*/  SYNCS.PHASECHK.TRANS64.TRYWAIT P0, [UR21+0x1d8], R9 ;  /* 0x0001d809ff0075a7 */ /* 0x000ee40008001115 */
[----:B-1-3--:R-:W-:Y:S05]  /*6260*/  @!P0 BRA `(.L_x_118) ;  /* 0x0000004800e08947 */ /* 0x00afea0003800000 */
.L_x_255:
[----:B------:R-:W-:Y:S01]  /*6270*/  UPLOP3.LUT UP2, UPT, UPT, UPT, UPT, 0x80, 0x8 ;  /* 0x000000000008789c */ /* 0x000fe20003f4f070 */
[----:B------:R-:W-:Y:S01]  /*6280*/  @!P1 IADD3 R6, P0, PT, R16, 0x580, RZ ;  /* 0x0000058010069810 */ /* 0x000fe20007f1e0ff */
[----:B------:R-:W-:Y:S01]  /*6290*/  UMOV UR6, 0x0 ;  /* 0x0000000000067882 */ /* 0x000fe20000000000 */
[----:B------:R-:W-:Y:S01]  /*62a0*/  UMOV UR7, 0x10000000 ;  /* 0x1000000000077882 */ /* 0x000fe20000000000 */
[----:B------:R-:W-:Y:S01]  /*62b0*/  VOTEU.ALL UP0, P1 ;  /* 0x0000000000ff7886 */ /* 0x000fe20000800000 */
[----:B------:R-:W-:Y:S01]  /*62c0*/  @!P1 R2UR UR5, R6 ;  /* 0x00000000060592ca */ /* 0x000fe200000e0000 */
[----:B-1----:R-:W-:Y:S01]  /*62d0*/  @!P1 IMAD.X R0, RZ, RZ, R17, P0 ;  /* 0x000000ffff009224 */ /* 0x002fe200000e0611 */
[----:B------:R-:W-:Y:S01]  /*62e0*/  UMOV UR19, UR43 ;  /* 0x0000002b00137c82 */ /* 0x000fe20008000000 */
[----:B------:R-:W-:Y:S01]  /*62f0*/  UMOV UR20, UR36 ;  /* 0x0000002400147c82 */ /* 0x000fe20008000000 */
[----:B------:R-:W-:Y:S01]  /*6300*/  @!UP0 UIADD3 UR18, UPT, UPT, UR42, 0x30, URZ ;  /* 0x000000302a128890 */ /* 0x000fe2000fffe0ff */
[----:B------:R-:W-:Y:S01]  /*6310*/  R2UR UR24, R52 ;  /* 0x00000000341872ca */ /* 0x000fe200000e0000 */
[----:B------:R-:W-:Y:S01]  /*6320*/  @!UP0 UIADD3 UR16, UPT, UPT, UR21, 0x3300, URZ ;  /* 0x0000330015108890 */ /* 0x000fe2000fffe0ff */
[----:B------:R-:W-:Y:S01]  /*6330*/  @!P1 R2UR UR4, R0 ;  /* 0x00000000000492ca */ /* 0x000fe200000e0000 */
[----:B------:R-:W-:Y:S01]  /*6340*/  @!UP0 UIADD3 UR17, UPT, UPT, UR21, 0x1b8, URZ ;  /* 0x000001b815118890 */ /* 0x000fe2000fffe0ff */
[----:B------:R-:W-:Y:S01]  /*6350*/  ISETP.NE.AND P0, PT, R14, 0x2, PT ;  /* 0x000000020e00780c */ /* 0x000fe20003f05270 */
[----:B------:R-:W-:Y:S01]  /*6360*/  @!UP0 UIADD3 UR10, UPT, UPT, UR42, 0x70, URZ ;  /* 0x000000702a0a8890 */ /* 0x000fe2000fffe0ff */
[----:B------:R-:W-:Y:S01]  /*6370*/  LOP3.LUT R15, R15, 0x1, RZ, 0x3c, !PT ;  /* 0x000000010f0f7812 */ /* 0x000fe200078e3cff */
[----:B------:R-:W-:Y:S01]  /*6380*/  @!UP0 UIADD3 UR8, UPT, UPT, UR21, 0x3b00, URZ ;  /* 0x00003b0015088890 */ /* 0x000fe2000fffe0ff */
[----:B------:R-:W-:Y:S01]  /*6390*/  IMAD.U32 R8, RZ, RZ, UR5 ;  /* 0x00000005ff087e24 */ /* 0x000fe2000f8e00ff */
[----:B------:R-:W-:Y:S01]  /*63a0*/  VOTEU.ALL UP0, P1 ;  /* 0x0000000000ff7886 */ /* 0x000fe20000800000 */
[----:B------:R-:W-:Y:S01]  /*63b0*/  UMOV UR11, UR43 ;  /* 0x0000002b000b7c82 */ /* 0x000fe20008000000 */
[----:B------:R-:W-:Y:S01]  /*63c0*/  UMOV UR12, UR36 ;  /* 0x00000024000c7c82 */ /* 0x000fe20008000000 */
[----:B------:R-:W-:Y:S01]  /*63d0*/  UMOV UR9, UR17 ;  /* 0x0000001100097c82 */ /* 0x000fe20008000000 */
[----:B------:R-:W-:Y:S01]  /*63e0*/  SEL R0, RZ, 0x1, P0 ;  /* 0x00000001ff007807 */ /* 0x000fe20000000000 */
[----:B------:R-:W-:Y:S01]  /*63f0*/  UIADD3 UR24, UPT, UPT, UR14, UR24, URZ ;  /* 0x000000180e187290 */ /* 0x000fe2000fffe0ff */
[----:B------:R-:W-:Y:S01]  /*6400*/  IMAD.U32 R9, RZ, RZ, UR4 ;  /* 0x00000004ff097e24 */ /* 0x000fe2000f8e00ff */
[----:B------:R-:W-:Y:S01]  /*6410*/  @!P1 R2UR UR4, R8 ;  /* 0x00000000080492ca */ /* 0x000fe200000e0000 */
[----:B------:R-:W-:Y:S01]  /*6420*/  UMOV UR36, UR29 ;  /* 0x0000001d00247c82 */ /* 0x000fe20008000000 */
[----:B------:R-:W-:Y:S02]  /*6430*/  LOP3.LUT R13, R13, R0, RZ, 0x3c, !PT ;  /* 0x000000000d0d7212 */ /* 0x000fe400078e3cff */
[----:B------:R-:W-:Y:S02]  /*6440*/  @!P1 R2UR UR5, R9 ;  /* 0x00000000090592ca */ /* 0x000fe400000e0000 */
[----:B------:R-:W-:Y:S11]  /*6450*/  SEL R14, R14, RZ, P0 ;  /* 0x000000ff0e0e7207 */ /* 0x000ff60000000000 */
[----:B------:R1:W-:Y:S01]  /*6460*/  @!UP0 UTMALDG.3D [UR16], [UR4], desc[UR6] ;  /* 0x00000610040085b4 */ /* 0x0003e20008011000 */
[----:B------:R-:W-:Y:S05]  /*6470*/  VOTEU.ALL UP0, P1 ;  /* 0x0000000000ff7886 */ /* 0x000fea0000800000 */
[----:B------:R3:W-:Y:S01]  /*6480*/  @!UP0 UTMALDG.3D [UR8], [UR4], desc[UR6] ;  /* 0x00000608040085b4 */ /* 0x0007e20008011000 */
[----:B------:R3:W-:Y:S01]  /*6490*/  @!P1 SYNCS.ARRIVE.TRANS64.RED.A0TR RZ, [UR21+0x1b8], R7 ;  /* 0x0001b807ffff99a7 */ /* 0x0007e20008300415 */
[----:B------:R-:W-:Y:S01]  /*64a0*/  SYNCS.ARRIVE.TRANS64.RED.A1T0 RZ, [UR37], RZ ;  /* 0x000000ffffff79a7 */ /* 0x000fe20008100425 */
[----:B-1----:R-:W-:Y:S01]  /*64b0*/  UIADD3 UR20, UPT, UPT, UR13, UR63, URZ ;  /* 0x0000003f0d147290 */ /* 0x002fe2000fffe0ff */
[----:B------:R-:W-:Y:S11]  /*64c0*/  BRA.U UP1, `(.L_x_119) ;  /* 0xfffffff101047547 */ /* 0x000ff6000b83ffff */
[----:B------:R-:W-:-:S04]  /*64d0*/  SHF.L.U32 R2, R15, 0x1f, RZ ;  /* 0x0000001f0f027819 */ /* 0x000fc800000006ff */
[----:B------:R-:W1:Y:S02]  /*64e0*/  SYNCS.PHASECHK.TRANS64.TRYWAIT P0, [UR21+0x1c0], R2 ;  /* 0x0001c002ff0075a7 */ /* 0x000e640008001115 */
[----:B-1----:R-:W-:Y:S05]  /*64f0*/  @!P0 BRA `(.L_x_120) ;  /* 0x0000004800548947 */ /* 0x002fea0003800000 */
.L_x_257:
[----:B------:R-:W4:Y:S02]  /*6500*/  SYNCS.PHASECHK.TRANS64.TRYWAIT P0, [UR21+0x1c8], R2 ;  /* 0x0001c802ff0075a7 */ /* 0x000f240008001115 */
[----:B----4-:R-:W-:Y:S05]  /*6510*/  @!P0 BRA `(.L_x_121) ;  /* 0x0000004800648947 */ /* 0x010fea0003800000 */
.L_x_259:
[----:B------:R-:W4:Y:S02]  /*6520*/  SYNCS.PHASECHK.TRANS64.TRYWAIT P0, [UR21+0x1d0], R2 ;  /* 0x0001d002ff0075a7 */ /* 0x000f240008001115 */
[----:B----4-:R-:W-:Y:S05]  /*6530*/  @!P0 BRA `(.L_x_122) ;  /* 0x0000004800748947 */ /* 0x010fea0003800000 */
.L_x_261:
[----:B-1----:R-:W-:-:S07]  /*6540*/  MOV R0, UR21 ;  /* 0x0000001500007c02 */ /* 0x002fce0008000f00 */
.L_x_123:
[----:B-1----:R-:W-:-:S04]  /*6550*/  SHF.L.U32 R2, R15, 0x1f, RZ ;  /* 0x0000001f0f027819 */ /* 0x002fc800000006ff */
[----:B------:R1:W4:Y:S03]  /*6560*/  SYNCS.PHASECHK.TRANS64.TRYWAIT P0, [R0+URZ+0x1d8], R2 ;  /* 0x0001d802000075a7 */ /* 0x00032600080011ff */
[----:B----4-:R-:W-:Y:S05]  /*6570*/  @!P0 NANOSLEEP.SYNCS 0x989680 ;  /* 0x009896800000895d */ /* 0x010fea0003900000 */
[----:B------:R-:W4:Y:S02]  /*6580*/  @!P0 SYNCS.PHASECHK.TRANS64 P0, [R0+URZ+0x1d8], R2 ;  /* 0x0001d802000085a7 */ /* 0x000f2400080010ff */
[----:B--234-:R-:W-:Y:S05]  /*6590*/  @P0 EXIT ;  /* 0x000000000000094d */ /* 0x01cfea0003800000 */
[----:B------:R-:W-:Y:S05]  /*65a0*/  BRA `(.L_x_123) ;  /* 0xfffffffc00e87947 */ /* 0x000fea000383ffff */
.L_x_108:
[----:B------:R-:W-:-:S06]  /*65b0*/  UISETP.GE.AND UP0, UPT, UR23, 0x4, UPT ;  /* 0x000000041700788c */ /* 0x000fcc000bf06270 */
[----:B------:R-:W-:-:S13]  /*65c0*/  PLOP3.LUT P0, PT, PT, PT, UP0, 0x80, 0x8 ;  /* 0x000000000008781c */ /* 0x000fda0003f0f008 */
[----:B-1----:R-:W-:Y:S05]  /*65d0*/  @!P0 EXIT ;  /* 0x000000000000894d */ /* 0x002fea0003800000 */
[----:B------:R-:W-:Y:S01]  /*65e0*/  BAR.SYNC.DEFER_BLOCKING 0x6, 0xa0 ;  /* 0x0182800000007b1d */ /* 0x000fe20000010000 */
[----:B------:R-:W-:Y:S01]  /*65f0*/  IMAD.SHL.U32 R49, R61, 0x10, RZ ;  /* 0x000000103d317824 */ /* 0x000fe200078e00ff */
[----:B------:R-:W-:Y:S01]  /*6600*/  CS2R R58, SRZ ;  /* 0x00000000003a7805 */ /* 0x000fe2000001ff00 */
[----:B------:R-:W-:Y:S02]  /*6610*/  IMAD.SHL.U32 R5, R51, 0x200, RZ ;  /* 0x0000020033057824 */ /* 0x000fe400078e00ff */
[----:B------:R-:W-:Y:S01]  /*6620*/  IMAD.U32 R23, R61, 0x10000, RZ ;  /* 0x000100003d177824 */ /* 0x000fe200078e00ff */
[----:B------:R-:W-:Y:S01]  /*6630*/  UMOV UR43, 0x400 ;  /* 0x00000400002b7882 */ /* 0x000fe20000000000 */
[----:B------:R-:W-:Y:S01]  /*6640*/  LOP3.LUT R48, R49, 0x5b0, RZ, 0xc0, !PT ;  /* 0x000005b031307812 */ /* 0x000fe200078ec0ff */
[----:B------:R-:W-:Y:S01]  /*6650*/  ULEA UR43, UR47, UR43, 0x18 ;  /* 0x0000002b2f2b7291 */ /* 0x000fe2000f8ec0ff */
[----:B------:R-:W1:Y:S01]  /*6660*/  LDC.64 R44, c[0x0][0x888] ;  /* 0x00022200ff2c7b82 */ /* 0x000e620000000a00 */
[----:B------:R-:W-:Y:S01]  /*6670*/  IMAD.SHL.U32 R4, R61, 0x2, RZ ;  /* 0x000000023d047824 */ /* 0x000fe200078e00ff */
[----:B------:R-:W-:Y:S01]  /*6680*/  LOP3.LUT R48, R48, 0x200, R5, 0xf8, !PT ;  /* 0x0000020030307812 */ /* 0x000fe200078ef805 */
[----:B------:R-:W-:Y:S01]  /*6690*/  IMAD.SHL.U32 R5, R51, 0x200000, RZ ;  /* 0x0020000033057824 */ /* 0x000fe200078e00ff */
[C---:B------:R-:W-:Y:S01]  /*66a0*/  LOP3.LUT R6, R49.reuse, 0x40, RZ, 0xc0, !PT ;  /* 0x0000004031067812 */ /* 0x040fe200078ec0ff */
[----:B------:R-:W-:Y:S01]  /*66b0*/  UIADD3 UR4, UPT, UPT, UR43, 0x300, URZ ;  /* 0x000003002b047890 */ /* 0x000fe2000fffe0ff */
[----:B------:R-:W-:Y:S01]  /*66c0*/  LOP3.LUT P0, RZ, R49, 0x40, RZ, 0xc0, !PT ;  /* 0x0000004031ff7812 */ /* 0x000fe2000780c0ff */
[----:B------:R-:W-:Y:S01]  /*66d0*/  IMAD.MOV.U32 R60, RZ, RZ, 0x1 ;  /* 0x00000001ff3c7424 */ /* 0x000fe200078e00ff */
[----:B------:R-:W2:Y:S01]  /*66e0*/  LDC.64 R46, c[0x0][0x890] ;  /* 0x00022400ff2e7b82 */ /* 0x000ea20000000a00 */
[----:B------:R-:W-:Y:S01]  /*66f0*/  LOP3.LUT R5, R5, 0x200000, RZ, 0xc0, !PT ;  /* 0x0020000005057812 */ /* 0x000fe200078ec0ff */
[----:B------:R-:W-:Y:S01]  /*6700*/  IMAD.MOV.U32 R22, RZ, RZ, RZ ;  /* 0x000000ffff167224 */ /* 0x000fe200078e00ff */
[----:B------:R-:W-:Y:S01]  /*6710*/  LOP3.LUT R4, R6, 0x8, R4, 0xf8, !PT ;  /* 0x0000000806047812 */ /* 0x000fe200078ef804 */
[----:B------:R-:W-:Y:S01]  /*6720*/  IMAD.MOV.U32 R56, RZ, RZ, RZ ;  /* 0x000000ffff387224 */ /* 0x000fe200078e00ff */
[----:B------:R-:W-:Y:S01]  /*6730*/  LOP3.LUT R23, R5, 0x400000, R23, 0xf8, !PT ;  /* 0x0040000005177812 */ /* 0x000fe200078ef817 */
[----:B------:R-:W-:Y:S01]  /*6740*/  IMAD.U32 R53, RZ, RZ, UR4 ;  /* 0x00000004ff357e24 */ /* 0x000fe2000f8e00ff */
[----:B------:R-:W3:Y:S01]  /*6750*/  LDS R0, [UR43+0x2a0] ;  /* 0x0002a02bff007984 */ /* 0x000ee20008000800 */
[----:B------:R-:W4:Y:S01]  /*6760*/  LDC.64 R42, c[0x0][0x8b0] ;  /* 0x00022c00ff2a7b82 */ /* 0x000f220000000a00 */
[----:B------:R-:W-:Y:S01]  /*6770*/  LOP3.LUT R48, R48, R4, RZ, 0xfc, !PT ;  /* 0x0000000430307212 */ /* 0x000fe200078efcff */
[----:B------:R-:W1:Y:S01]  /*6780*/  LDCU UR60, c[0x0][0x370] ;  /* 0x00006e00ff3c77ac */ /* 0x000e620008000800 */
[----:B------:R-:W-:Y:S01]  /*6790*/  LOP3.LUT R61, R61, 0x60, RZ, 0xc0, !PT ;  /* 0x000000603d3d7812 */ /* 0x000fe200078ec0ff */
[----:B------:R-:W1:Y:S04]  /*67a0*/  LDCU UR42, c[0x0][0xb0c] ;  /* 0x00016180ff2a77ac */ /* 0x000e680008000800 */
[----:B------:R-:W1:Y:S01]  /*67b0*/  LDC.64 R40, c[0x0][0x8a8] ;  /* 0x00022a00ff287b82 */ /* 0x000e620000000a00 */
[----:B------:R-:W1:Y:S01]  /*67c0*/  LDCU UR39, c[0x0][0xb30] ;  /* 0x00016600ff2777ac */ /* 0x000e620008000800 */
[----:B------:R-:W1:Y:S01]  /*67d0*/  LDCU.64 UR54, c[0x0][0x888] ;  /* 0x00011100ff3677ac */ /* 0x000e620008000a00 */
[----:B------:R-:W1:Y:S01]  /*67e0*/  LDCU.64 UR40, c[0x0][0xb28] ;  /* 0x00016500ff2877ac */ /* 0x000e620008000a00 */
[----:B------:R-:W1:Y:S01]  /*67f0*/  LDCU.128 UR56, c[0x0][0xb10] ;  /* 0x00016200ff3877ac */ /* 0x000e620008000c00 */
[----:B------:R-:W1:Y:S01]  /*6800*/  LDCU UR53, c[0x0][0x374] ;  /* 0x00006e80ff3577ac */ /* 0x000e620008000800 */
[----:B------:R-:W-:Y:S01]  /*6810*/  UMOV UR52, URZ ;  /* 0x000000ff00347c82 */ /* 0x000fe20008000000 */
[----:B------:R-:W-:Y:S01]  /*6820*/  UMOV UR46, URZ ;  /* 0x000000ff002e7c82 */ /* 0x000fe20008000000 */
[----:B---3--:R-:W-:Y:S01]  /*6830*/  IMAD.IADD R23, R0, 0x1, R23 ;  /* 0x0000000100177824 */ /* 0x008fe200078e0217 */
[----:B--2---:R-:W-:-:S07]  /*6840*/  P2R R0, PR, RZ, 0x1 ;  /* 0x00000001ff007803 */ /* 0x004fce0000000000 */
.L_x_167:
[----:B------:R-:W-:Y:S02]  /*6850*/  LEA R3, R56, UR43, 0x3 ;  /* 0x0000002b38037c11 */ /* 0x000fe4000f8e18ff */
[----:B------:R-:W-:Y:S02]  /*6860*/  SHF.L.U32 R0, R58, 0x1f, RZ ;  /* 0x0000001f3a007819 */ /* 0x000fe400000006ff */
[----:B-1----:R-:W-:Y:S02]  /*6870*/  LEA R4, R56, UR43, 0x4 ;  /* 0x0000002b38047c11 */ /* 0x002fe4000f8e20ff */
[----:B------:R-:W2:Y:S02]  /*6880*/  SYNCS.PHASECHK.TRANS64.TRYWAIT P0, [R3+URZ+0x1f0], R0 ;  /* 0x0001f000030075a7 */ /* 0x000ea400080011ff */
[----:B--2---:R-:W-:Y:S05]  /*6890*/  @!P0 BRA `(.L_x_124) ;  /* 0x0000004400b48947 */ /* 0x004fea0003800000 */
.L_x_262:
[----:B------:R-:W3:Y:S01]  /*68a0*/  LDS.128 R4, [R4+0x280] ;  /* 0x0002800004047984 */ /* 0x000ee20000000c00 */
[----:B------:R-:W-:Y:S01]  /*68b0*/  UISETP.GE.AND UP0, UPT, UR45, 0x1, UPT ;  /* 0x000000012d00788c */ /* 0x000fe2000bf06270 */
[----:B------:R-:W-:Y:S01]  /*68c0*/  @!PT LDS RZ, [RZ] ;  /* 0x00000000fffff984 */ /* 0x000fe20000000800 */
[----:B------:R-:W-:Y:S01]  /*68d0*/  @!PT LDS RZ, [RZ] ;  /* 0x00000000fffff984 */ /* 0x000fe20000000800 */
[----:B------:R-:W-:Y:S01]  /*68e0*/  @!PT LDS RZ, [RZ] ;  /* 0x00000000fffff984 */ /* 0x000fe20000000800 */
[----:B------:R-:W-:Y:S01]  /*68f0*/  @!PT LDS RZ, [RZ] ;  /* 0x00000000fffff984 */ /* 0x000fe20000000800 */
[----:B------:R1:W-:Y:S06]  /*6900*/  MEMBAR.ALL.CTA ;  /* 0x0000000000007992 */ /* 0x0003ec0000008000 */
[----:B-1----:R-:W1:Y:S01]  /*6910*/  FENCE.VIEW.ASYNC.S ;  /* 0x00000000000073c6 */ /* 0x002e620000000000 */
[----:B---3--:R-:W-:Y:S11]  /*6920*/  LOP3.LUT P0, RZ, R6, 0x1, RZ, 0xc0, !PT ;  /* 0x0000000106ff7812 */ /* 0x008ff6000780c0ff */
[----:B------:R-:W-:Y:S02]  /*6930*/  @!UPT UIADD3 URZ, UPT, UPT, URZ, URZ, URZ ;  /* 0x000000fffffff290 */ /* 0x000fe4000fffe0ff */
[----:B-1----:R-:W-:Y:S01]  /*6940*/  VOTEU.ANY UP1, P0 ;  /* 0x0000000000ff7886 */ /* 0x002fe20000020100 */
[----:B------:R-:W-:Y:S01]  /*6950*/  PLOP3.LUT P0, PT, PT, PT, UP1, 0x80, 0x8 ;  /* 0x000000000008781c */ /* 0x000fe20003f0f018 */
[----:B------:R-:W-:Y:S11]  /*6960*/  UP2UR UR62, UPR, URZ, 0x2 ;  /* 0x00000002ff3e7883 */ /* 0x000ff60008000000 */
[----:B------:R-:W-:Y:S01]  /*6970*/  @!UPT UIADD3 URZ, UPT, UPT, URZ, URZ, URZ ;  /* 0x000000fffffff290 */ /* 0x000fe2000fffe0ff */
[----:B--2---:R-:W-:Y:S02]  /*6980*/  @P0 SHF.R.U32.HI R0, RZ, 0x10, R5 ;  /* 0x00000010ff000819 */ /* 0x004fe40000011605 */
        /* <DEDUP_REMOVED lines=12> */
[----:B------:R-:W2:Y:S01]  /*6a50*/  LDCU UR12, c[0x0][0xb20] ;  /* 0x00016400ff0c77ac */ /* 0x000ea20008000800 */
[----:B------:R-:W-:Y:S02]  /*6a60*/  UIMAD.WIDE.U32 UR4, UR53, UR59, URZ ;  /* 0x0000003b350472a5 */ /* 0x000fe4000f8e00ff */
[----:B------:R-:W-:Y:S02]  /*6a70*/  UIMAD.WIDE.U32 UR6, UR60, UR56, URZ ;  /* 0x000000383c0672a5 */ /* 0x000fe4000f8e00ff */
[----:B------:R-:W-:Y:S02]  /*6a80*/  UISETP.NE.AND UP0, UPT, UR58, 0x1, UPT ;  /* 0x000000013a00788c */ /* 0x000fe4000bf05270 */
[----:B------:R-:W-:Y:S02]  /*6a90*/  UIMAD.WIDE.U32 UR8, UR37, UR59, URZ ;  /* 0x0000003b250872a5 */ /* 0x000fe4000f8e00ff */
[----:B------:R-:W-:Y:S02]  /*6aa0*/  UIMAD.WIDE.U32 UR10, UR38, UR56, URZ ;  /* 0x00000038260a72a5 */ /* 0x000fe4000f8e00ff */
[----:B------:R-:W-:Y:S02]  /*6ab0*/  UISETP.NE.AND UP1, UPT, UR42, 0x1, UPT ;  /* 0x000000012a00788c */ /* 0x000fe4000bf25270 */
[----:B------:R-:W-:Y:S01]  /*6ac0*/  UISETP.NE.AND UP2, UPT, UR45, 0x1, UPT ;  /* 0x000000012d00788c */ /* 0x000fe2000bf45270 */
[----:B------:R-:W-:Y:S02]  /*6ad0*/  UMOV UR4, UR5 ;  /* 0x0000000500047c82 */ /* 0x000fe40008000000 */
[----:B--2---:R-:W-:Y:S03]  /*6ae0*/  USHF.R.U32.HI UR5, URZ, UR12, UR4 ;  /* 0x0000000cff057299 */ /* 0x004fe60008011604 */
[----:B------:R-:W-:Y:S02]  /*6af0*/  UMOV UR4, UR7 ;  /* 0x0000000700047c82 */ /* 0x000fe40008000000 */
[----:B------:R-:W-:Y:S02]  /*6b00*/  USHF.R.U32.HI UR7, URZ, UR57, UR4 ;  /* 0x00000039ff077299 */ /* 0x000fe40008011604 */
[----:B------:R-:W-:Y:S02]  /*6b10*/  USEL UR4, UR53, UR5, !UP0 ;  /* 0x0000000535047287 */ /* 0x000fe4000c000000 */
[----:B------:R-:W-:Y:S01]  /*6b20*/  USEL UR7, UR60, UR7, !UP1 ;  /* 0x000000073c077287 */ /* 0x000fe2000c800000 */
[----:B------:R-:W-:Y:S01]  /*6b30*/  UMOV UR5, UR9 ;  /* 0x0000000900057c82 */ /* 0x000fe20008000000 */
[----:B------:R-:W-:Y:S02]  /*6b40*/  UIMAD.WIDE.U32 UR8, UR4, UR40, URZ ;  /* 0x00000028040872a5 */ /* 0x000fe4000f8e00ff */
[----:B------:R-:W-:Y:S03]  /*6b50*/  USHF.R.U32.HI UR6, URZ, UR12, UR5 ;  /* 0x0000000cff067299 */ /* 0x000fe60008011605 */
[----:B------:R-:W-:Y:S01]  /*6b60*/  UMOV UR5, UR11 ;  /* 0x0000000b00057c82 */ /* 0x000fe20008000000 */
[----:B------:R-:W-:Y:S02]  /*6b70*/  UIMAD.WIDE.U32 UR10, UR7, UR40, URZ ;  /* 0x00000028070a72a5 */ /* 0x000fe4000f8e00ff */
[----:B------:R-:W-:Y:S02]  /*6b80*/  USHF.R.U32.HI UR12, URZ, UR57, UR5 ;  /* 0x00000039ff0c7299 */ /* 0x000fe40008011605 */
[----:B------:R-:W-:Y:S01]  /*6b90*/  USEL UR6, UR37, UR6, !UP0 ;  /* 0x0000000625067287 */ /* 0x000fe2000c000000 */
[----:B------:R-:W-:Y:S02]  /*6ba0*/  UMOV UR5, UR9 ;  /* 0x0000000900057c82 */ /* 0x000fe40008000000 */
[----:B------:R-:W-:Y:S01]  /*6bb0*/  UMOV UR10, UR11 ;  /* 0x0000000b000a7c82 */ /* 0x000fe20008000000 */
[----:B------:R-:W-:Y:S02]  /*6bc0*/  @UP2 USHF.R.U32.HI UR4, URZ, UR41, UR5 ;  /* 0x00000029ff042299 */ /* 0x000fe40008011605 */
[----:B------:R-:W-:Y:S02]  /*6bd0*/  @UP2 USHF.R.U32.HI UR7, URZ, UR41, UR10 ;  /* 0x00000029ff072299 */ /* 0x000fe4000801160a */
[----:B------:R-:W-:Y:S02]  /*6be0*/  UIMAD UR4, UR45, UR4, URZ ;  /* 0x000000042d0472a4 */ /* 0x000fe4000f8e02ff */
        /* <DEDUP_REMOVED lines=8> */
[----:B------:R-:W-:Y:S02]  /*6c70*/  USEL UR11, UR6, UR4, !UP2 ;  /* 0x00000004060b7287 */ /* 0x000fe4000d000000 */
[----:B------:R-:W-:Y:S02]  /*6c80*/  UIADD3 UR8, UPT, UPT, -UR5, URZ, URZ ;  /* 0x000000ff05087290 */ /* 0x000fe4000fffe1ff */
[----:B------:R-:W-:Y:S01]  /*6c90*/  UIADD3 UR10, UPT, UPT, -UR11, URZ, URZ ;  /* 0x000000ff0b0a7290 */ /* 0x000fe2000fffe1ff */
[----:B------:R-:W-:Y:S01]  /*6ca0*/  @!UP0 UMOV UR4, UR9 ;  /* 0x0000000900048c82 */ /* 0x000fe20008000000 */
[----:B------:R-:W-:Y:S02]  /*6cb0*/  UIADD3 UR9, UPT, UPT, -UR6, URZ, URZ ;  /* 0x000000ff06097290 */ /* 0x000fe4000fffe1ff */
[----:B------:R-:W-:Y:S02]  /*6cc0*/  @!UP0 USHF.R.U32.HI UR4, URZ, UR41, UR4 ;  /* 0x00000029ff048299 */ /* 0x000fe40008011604 */
[----:B------:R-:W-:Y:S02]  /*6cd0*/  UIMAD UR10, UR45, UR10, UR6 ;  /* 0x0000000a2d0a72a4 */ /* 0x000fe4000f8e0206 */
[----:B------:R-:W-:Y:S04]  /*6ce0*/  @!UP0 USEL UR4, UR5, UR4, !UP2 ;  /* 0x0000000405048287 */ /* 0x000fe8000d000000 */
[----:B------:R-:W-:Y:S02]  /*6cf0*/  @!UP0 UIMAD UR10, UR7, UR10, UR4 ;  /* 0x0000000a070a82a4 */ /* 0x000fe4000f8e0204 */
[----:B------:R-:W-:Y:S02]  /*6d00*/  @!UP0 UIADD3 UR11, UPT, UPT, UR11, -UR4, URZ ;  /* 0x800000040b0b8290 */ /* 0x000fe4000fffe0ff */
[----:B------:R-:W-:Y:S02]  /*6d10*/  UIMAD UR7, UR42, UR8, UR38 ;  /* 0x000000082a0772a4 */ /* 0x000fe4000f8e0226 */
[----:B------:R-:W-:Y:S02]  /*6d20*/  @!UP0 UIMAD UR6, UR11, UR45, UR5 ;  /* 0x0000002d0b0682a4 */ /* 0x000fe4000f8e0205 */
[----:B------:R-:W-:Y:S01]  /*6d30*/  UIMAD UR4, UR58, UR9, UR37 ;  /* 0x000000093a0472a4 */ /* 0x000fe2000f8e0225 */
[----:B------:R-:W-:Y:S02]  /*6d40*/  @!UP0 UMOV UR5, UR10 ;  /* 0x0000000a00058c82 */ /* 0x000fe40008000000 */
[----:B------:R-:W-:Y:S02]  /*6d50*/  UIMAD UR38, UR5, UR42, UR7 ;  /* 0x0000002a052672a4 */ /* 0x000fe4000f8e0207 */
[----:B------:R-:W-:Y:S11]  /*6d60*/  UIMAD UR37, UR6, UR58, UR4 ;  /* 0x0000003a062572a4 */ /* 0x000ff6000f8e0204 */
[----:B------:R-:W-:Y:S01]  /*6d70*/  @!UPT UIADD3 URZ, UPT, UPT, URZ, URZ, URZ ;  /* 0x000000fffffff290 */ /* 0x000fe2000fffe0ff */
.L_x_125:
[----:B------:R-:W-:Y:S01]  /*6d80*/  UISETP.NE.AND UP0, UPT, UR39, 0x1, UPT ;  /* 0x000000012700788c */ /* 0x000fe2000bf05270 */
[----:B------:R-:W-:Y:S01]  /*6d90*/  LOP3.LUT P0, RZ, R53, 0x90, RZ, 0xc0, !PT ;  /* 0x0000009035ff7812 */ /* 0x000fe2000780c0ff */
[----:B------:R-:W-:Y:S01]  /*6da0*/  USHF.L.U32 UR50, UR24, 0x6, URZ ;  /* 0x0000000618327899 */ /* 0x000fe200080006ff */
[----:B------:R-:W-:Y:S01]  /*6db0*/  BSSY.RECONVERGENT B6, `(.L_x_126) ;  /* 0x0000034000067945 */ /* 0x000fe20003800200 */
[----:B------:R-:W-:Y:S01]  /*6dc0*/  USHF.L.U32 UR49, UR20, 0x7, URZ ;  /* 0x0000000714317899 */ /* 0x000fe200080006ff */
[----:B------:R-:W-:Y:S06]  /*6dd0*/  IADD3 R56, PT, PT, R56, 0x1, RZ ;  /* 0x0000000138387810 */ /* 0x000fec0007ffe0ff */
[----:B------:R-:W2:Y:S01]  /*6de0*/  @!UP0 LDCU.128 UR12, c[0x0][0xb10] ;  /* 0x00016200ff0c87ac */ /* 0x000ea20008000c00 */
[----:B------:R-:W3:Y:S01]  /*6df0*/  @!UP0 LDCU UR5, c[0x0][0xb0c] ;  /* 0x00016180ff0587ac */ /* 0x000ee20008000800 */
[----:B------:R-:W4:Y:S01]  /*6e00*/  @!UP0 LDCU UR10, c[0x0][0xb20] ;  /* 0x00016400ff0a87ac */ /* 0x000f220008000800 */
[----:B--2---:R-:W-:Y:S02]  /*6e10*/  UIMAD.WIDE.U32 UR8, UR38, UR12, URZ ;  /* 0x0000000c260872a5 */ /* 0x004fe4000f8e00ff */
[----:B------:R-:W-:Y:S02]  /*6e20*/  UIMAD.WIDE.U32 UR6, UR37, UR15, URZ ;  /* 0x0000000f250672a5 */ /* 0x000fe4000f8e00ff */
[----:B------:R-:W-:Y:S03]  /*6e30*/  @!UP0 UISETP.NE.AND UP1, UPT, UR14, 0x1, UPT ;  /* 0x000000010e00888c */ /* 0x000fe6000bf25270 */
[----:B------:R-:W-:Y:S01]  /*6e40*/  @!UP0 UMOV UR4, UR9 ;  /* 0x0000000900048c82 */ /* 0x000fe20008000000 */
[----:B---3--:R-:W-:Y:S02]  /*6e50*/  @!UP0 UISETP.NE.AND UP2, UPT, UR5, 0x1, UPT ;  /* 0x000000010500888c */ /* 0x008fe4000bf45270 */
[----:B------:R-:W-:Y:S01]  /*6e60*/  @!UP0 USHF.R.U32.HI UR4, URZ, UR13, UR4 ;  /* 0x0000000dff048299 */ /* 0x000fe20008011604 */
[----:B------:R-:W-:Y:S02]  /*6e70*/  @!UP0 UMOV UR6, UR7 ;  /* 0x0000000700068c82 */ /* 0x000fe40008000000 */
[----:B----4-:R-:W-:Y:S02]  /*6e80*/  @!UP0 USHF.R.U32.HI UR6, URZ, UR10, UR6 ;  /* 0x0000000aff068299 */ /* 0x010fe40008011606 */
[----:B------:R-:W-:Y:S02]  /*6e90*/  @!UP0 USEL UR7, UR38, UR4, !UP2 ;  /* 0x0000000426078287 */ /* 0x000fe4000d000000 */
[----:B------:R-:W-:Y:S04]  /*6ea0*/  @!UP0 USEL UR6, UR37, UR6, !UP1 ;  /* 0x0000000625068287 */ /* 0x000fe8000c800000 */
[----:B------:R-:W-:Y:S02]  /*6eb0*/  @!UP0 UIADD3 UR4, UPT, UPT, -UR7, UR6, URZ ;  /* 0x0000000607048290 */ /* 0x000fe4000fffe1ff */
[----:B------:R-:W-:Y:S02]  /*6ec0*/  @!UP0 UIADD3 UR6, UPT, UPT, UR7, -UR6, URZ ;  /* 0x8000000607068290 */ /* 0x000fe4000fffe0ff */
[----:B------:R-:W-:Y:S02]  /*6ed0*/  @!UP0 UIMAD UR38, UR4, UR5, UR38 ;  /* 0x00000005042682a4 */ /* 0x000fe4000f8e0226 */
[----:B------:R-:W-:Y:S01]  /*6ee0*/  @!UP0 UIMAD UR37, UR6, UR14, UR37 ;  /* 0x0000000e062582a4 */ /* 0x000fe2000f8e0225 */
[----:B------:R-:W-:Y:S11]  /*6ef0*/  @!P0 BRA `(.L_x_127) ;  /* 0x00000000007c8947 */ /* 0x000ff60003800000 */
[----:B------:R-:W2:Y:S01]  /*6f00*/  LDCU.64 UR8, c[0x4][0x80] ;  /* 0x01001000ff0877ac */ /* 0x000ea20008000a00 */
[----:B------:R-:W-:Y:S01]  /*6f10*/  MOV R2, 0x0 ;  /* 0x0000000000027802 */ /* 0x000fe20000000f00 */
[----:B------:R-:W-:Y:S02]  /*6f20*/  HFMA2 R12, -RZ, RZ, 0, 5.9604644775390625e-08 ;  /* 0x00000001ff0c7431 */ /* 0x000fe400000001ff */
[----:B------:R-:W-:Y:S01]  /*6f30*/  IMAD.MOV.U32 R8, RZ, RZ, 0x70 ;  /* 0x00000070ff087424 */ /* 0x000fe200078e00ff */
[----:B------:R3:W4:Y:S01]  /*6f40*/  LDC.64 R14, c[0x4][R2] ;  /* 0x01000000020e7b82 */ /* 0x0007220000000a00 */
[----:B------:R-:W1:Y:S01]  /*6f50*/  LDCU.64 UR6, c[0x4][0x88] ;  /* 0x01001100ff0677ac */ /* 0x000e620008000a00 */
[----:B------:R-:W-:Y:S01]  /*6f60*/  IMAD.MOV.U32 R13, RZ, RZ, RZ ;  /* 0x000000ffff0d7224 */ /* 0x000fe200078e00ff */
[----:B------:R-:W1:Y:S01]  /*6f70*/  LDCU.64 UR4, c[0x4][0x8] ;  /* 0x01000100ff0477ac */ /* 0x000e620008000a00 */
[----:B--2---:R-:W-:Y:S01]  /*6f80*/  MOV R5, UR9 ;  /* 0x0000000900057c02 */ /* 0x004fe20008000f00 */
[----:B------:R-:W-:Y:S01]  /*6f90*/  IMAD.U32 R4, RZ, RZ, UR8 ;  /* 0x00000008ff047e24 */ /* 0x000fe2000f8e00ff */
[----:B-1----:R-:W-:Y:S01]  /*6fa0*/  MOV R7, UR7 ;  /* 0x0000000700077c02 */ /* 0x002fe20008000f00 */
[----:B------:R-:W-:Y:S01]  /*6fb0*/  IMAD.U32 R6, RZ, RZ, UR6 ;  /* 0x00000006ff067e24 */ /* 0x000fe2000f8e00ff */
[----:B------:R-:W-:Y:S01]  /*6fc0*/  MOV R11, UR5 ;  /* 0x00000005000b7c02 */ /* 0x000fe20008000f00 */
[----:B------:R-:W-:Y:S02]  /*6fd0*/  IMAD.U32 R10, RZ, RZ, UR4 ;  /* 0x00000004ff0a7e24 */ /* 0x000fe4000f8e00ff */
[----:B------:R-:W-:Y:S07]  /*6fe0*/  LEPC R20, `(.L_x_128) ;  /* 0x000000001014794e */ /* 0x000fee0000000000 */
[----:B---345:R-:W-:Y:S05]  /*6ff0*/  CALL.ABS.NOINC R14 ;  /* 0x000000000e007343 */ /* 0x038fea0003c00000 */
.L_x_128:
[----:B------:R-:W1:Y:S01]  /*7000*/  LDCU.64 UR8, c[0x4][0x80] ;  /* 0x01001000ff0877ac */ /* 0x000e620008000a00 */
[----:B------:R-:W2:Y:S01]  /*7010*/  LDC.64 R2, c[0x4][R2] ;  /* 0x0100000002027b82 */ /* 0x000ea20000000a00 */
[----:B------:R-:W-:Y:S02]  /*7020*/  HFMA2 R12, -RZ, RZ, 0, 5.9604644775390625e-08 ;  /* 0x00000001ff0c7431 */ /* 0x000fe400000001ff */
[----:B------:R-:W-:Y:S02]  /*7030*/  IMAD.MOV.U32 R8, RZ, RZ, 0x70 ;  /* 0x00000070ff087424 */ /* 0x000fe400078e00ff */
[----:B------:R-:W-:Y:S01]  /*7040*/  IMAD.MOV.U32 R13, RZ, RZ, RZ ;  /* 0x000000ffff0d7224 */ /* 0x000fe200078e00ff */
[----:B------:R-:W3:Y:S01]  /*7050*/  LDCU.64 UR6, c[0x4][0x88] ;  /* 0x01001100ff0677ac */ /* 0x000ee20008000a00 */
[----:B------:R-:W4:Y:S01]  /*7060*/  LDCU.64 UR4, c[0x4][0x8] ;  /* 0x01000100ff0477ac */ /* 0x000f220008000a00 */
[----:B-1----:R-:W-:Y:S02]  /*7070*/  MOV R4, UR8 ;  /* 0x0000000800047c02 */ /* 0x002fe40008000f00 */
[----:B------:R-:W-:Y:S02]  /*7080*/  MOV R5, UR9 ;  /* 0x0000000900057c02 */ /* 0x000fe40008000f00 */
[----:B---3--:R-:W-:Y:S01]  /*7090*/  MOV R7, UR7 ;  /* 0x0000000700077c02 */ /* 0x008fe20008000f00 */
[----:B------:R-:W-:Y:S01]  /*70a0*/  IMAD.U32 R6, RZ, RZ, UR6 ;  /* 0x00000006ff067e24 */ /* 0x000fe2000f8e00ff */
[----:B----4-:R-:W-:Y:S01]  /*70b0*/  MOV R11, UR5 ;  /* 0x00000005000b7c02 */ /* 0x010fe20008000f00 */
[----:B------:R-:W-:Y:S02]  /*70c0*/  IMAD.U32 R10, RZ, RZ, UR4 ;  /* 0x00000004ff0a7e24 */ /* 0x000fe4000f8e00ff */
[----:B------:R-:W-:Y:S07]  /*70d0*/  LEPC R20, `(.L_x_127) ;  /* 0x000000001014794e */ /* 0x000fee0000000000 */
[----:B--2---:R-:W-:Y:S05]  /*70e0*/  CALL.ABS.NOINC R2 ;  /* 0x0000000002007343 */ /* 0x004fea0003c00000 */
.L_x_127:
[----:B------:R-:W-:Y:S05]  /*70f0*/  BSYNC.RECONVERGENT B6 ;  /* 0x0000000000067941 */ /* 0x000fea0003800200 */
.L_x_126:
[----:B------:R-:W-:Y:S02]  /*7100*/  ISETP.NE.U32.AND P0, PT, RZ, UR54, PT ;  /* 0x00000036ff007c0c */ /* 0x000fe4000bf05070 */
[C---:B------:R-:W-:Y:S02]  /*7110*/  ISETP.NE.U32.AND P1, PT, R46.reuse, RZ, PT ;  /* 0x000000ff2e00720c */ /* 0x040fe40003f25070 */
[----:B------:R-:W-:Y:S02]  /*7120*/  ISETP.NE.U32.AND P4, PT, R46, RZ, PT ;  /* 0x000000ff2e00720c */ /* 0x000fe40003f85070 */
[----:B------:R-:W-:Y:S02]  /*7130*/  ISETP.NE.AND.EX P0, PT, RZ, UR55, PT, P0 ;  /* 0x00000037ff007c0c */ /* 0x000fe4000bf05300 */
[C---:B------:R-:W-:Y:S02]  /*7140*/  ISETP.NE.AND.EX P1, PT, R47.reuse, RZ, PT, P1 ;  /* 0x000000ff2f00720c */ /* 0x040fe40003f25310 */
[----:B------:R-:W-:Y:S02]  /*7150*/  ISETP.NE.AND.EX P4, PT, R47, RZ, P0, P4 ;  /* 0x000000ff2f00720c */ /* 0x000fe40000785340 */
[----:B------:R-:W-:Y:S02]  /*7160*/  ISETP.NE.U32.AND P5, PT, R42, RZ, PT ;  /* 0x000000ff2a00720c */ /* 0x000fe40003fa5070 */
[----:B------:R-:W-:Y:S02]  /*7170*/  ISETP.NE.U32.AND P3, PT, RZ, UR54, PT ;  /* 0x00000036ff007c0c */ /* 0x000fe4000bf65070 */
[----:B------:R-:W-:Y:S02]  /*7180*/  PLOP3.LUT P2, PT, PT, PT, PT, 0x8, 0x80 ;  /* 0x000000000080781c */ /* 0x000fe40003f4e170 */
[----:B------:R-:W-:Y:S02]  /*7190*/  ISETP.NE.AND.EX P5, PT, R43, RZ, PT, P5 ;  /* 0x000000ff2b00720c */ /* 0x000fe40003fa5350 */
[----:B------:R-:W-:Y:S03]  /*71a0*/  ISETP.NE.AND.EX P3, PT, RZ, UR55, PT, P3 ;  /* 0x00000037ff007c0c */ /* 0x000fe6000bf65330 */
[----:B------:R-:W-:Y:S01]  /*71b0*/  @!P4 PLOP3.LUT P2, PT, P1, PT, PT, 0x80, 0x8 ;  /* 0x000000000008c81c */ /* 0x000fe20000f4f070 */
[----:B------:R-:W-:Y:S01]  /*71c0*/  @!UPT UIADD3 URZ, UPT, UPT, URZ, URZ, URZ ;  /* 0x000000fffffff290 */ /* 0x000fe2000fffe0ff */
[----:B------:R-:W-:Y:S11]  /*71d0*/  @!P1 BRA `(.L_x_129) ;  /* 0x0000000000309947 */ /* 0x000ff60003800000 */
[----:B------:R-:W-:Y:S01]  /*71e0*/  ISETP.NE.U32.AND P0, PT, R44, RZ, PT ;  /* 0x000000ff2c00720c */ /* 0x000fe20003f05070 */
[----:B------:R-:W2:Y:S01]  /*71f0*/  LDCU.64 UR4, c[0x0][0x358] ;  /* 0x00006b00ff0477ac */ /* 0x000ea20008000a00 */
[----:B------:R-:W-:Y:S02]  /*7200*/  IMAD.MOV.U32 R50, RZ, RZ, 0x1 ;  /* 0x00000001ff327424 */ /* 0x000fe400078e00ff */
[----:B------:R-:W-:Y:S11]  /*7210*/  ISETP.NE.AND.EX P0, PT, R45, RZ, PT, P0 ;  /* 0x000000ff2d00720c */ /* 0x000ff60003f05300 */
[----:B------:R-:W-:Y:S02]  /*7220*/  @!UPT UIADD3 URZ, UPT, UPT, URZ, URZ, URZ ;  /* 0x000000fffffff290 */ /* 0x000fe4000fffe0ff */
[----:B------:R-:W3:Y:S01]  /*7230*/  @P0 LDC.64 R2, c[0x0][0x888] ;  /* 0x00022200ff020b82 */ /* 0x000ee20000000a00 */
[----:B-1----:R-:W-:Y:S04]  /*7240*/  @P0 IMAD R0, R46, UR36, RZ ;  /* 0x000000242e000c24 */ /* 0x002fe8000f8e02ff */
[----:B---3--:R-:W-:Y:S04]  /*7250*/  @P0 IMAD.WIDE R2, R0, 0x4, R2 ;  /* 0x0000000400020825 */ /* 0x008fe800078e0202 */
[----:B------:R-:W-:Y:S01]  /*7260*/  HFMA2 R0, -RZ, RZ, 0, 5.9604644775390625e-08 ;  /* 0x00000001ff007431 */ /* 0x000fe200000001ff */
[----:B--2--5:R2:W5:Y:S04]  /*7270*/  @P0 LDG.E R27, desc[UR4][R2.64] ;  /* 0x00000004021b0981 */ /* 0x024568000c1e1900 */
[----:B------:R-:W-:Y:S01]  /*7280*/  @!P0 PRMT R50, R0, 0x7610, R50 ;  /* 0x0000761000328816 */ /* 0x000fe20000000032 */
[----:B--2---:R-:W3:Y:S06]  /*7290*/  @!P0 LDC R27, c[0x0][0x880] ;  /* 0x00022000ff1b8b82 */ /* 0x004eec0000000800 */
.L_x_129:
[----:B------:R-:W-:Y:S05]  /*72a0*/  @!P5 BRA `(.L_x_130) ;  /* 0x000000000024d947 */ /* 0x000fea0003800000 */
[----:B------:R-:W-:Y:S01]  /*72b0*/  ISETP.NE.U32.AND P0, PT, R40, RZ, PT ;  /* 0x000000ff2800720c */ /* 0x000fe20003f05070 */
[----:B------:R-:W2:Y:S03]  /*72c0*/  LDCU.64 UR4, c[0x0][0x358] ;  /* 0x00006b00ff0477ac */ /* 0x000ea60008000a00 */
[----:B------:R-:W-:Y:S11]  /*72d0*/  ISETP.NE.AND.EX P0, PT, R41, RZ, PT, P0 ;  /* 0x000000ff2900720c */ /* 0x000ff60003f05300 */
[----:B------:R-:W-:Y:S02]  /*72e0*/  @!UPT UIADD3 URZ, UPT, UPT, URZ, URZ, URZ ;  /* 0x000000fffffff290 */ /* 0x000fe4000fffe0ff */
[----:B------:R-:W4:Y:S01]  /*72f0*/  @P0 LDC.64 R2, c[0x0][0x8a8] ;  /* 0x00022a00ff020b82 */ /* 0x000f220000000a00 */
[----:B-1----:R-:W-:Y:S04]  /*7300*/  @P0 IMAD R0, R42, UR36, RZ ;  /* 0x000000242a000c24 */ /* 0x002fe8000f8e02ff */
[----:B----4-:R-:W-:Y:S05]  /*7310*/  @P0 IMAD.WIDE R2, R0, 0x4, R2 ;  /* 0x0000000400020825 */ /* 0x010fea00078e0202 */
[----:B--2--5:R2:W5:Y:S02]  /*7320*/  @P0 LDG.E R24, desc[UR4][R2.64] ;  /* 0x0000000402180981 */ /* 0x024564000c1e1900 */
[----:B--2---:R-:W4:Y:S02]  /*7330*/  @!P0 LDC R24, c[0x0][0x8a0] ;  /* 0x00022800ff188b82 */ /* 0x004f240000000800 */
.L_x_130:
[----:B---3-5:R-:W-:Y:S01]  /*7340*/  FSETP.NEU.AND P0, PT, R27, RZ, PT ;  /* 0x000000ff1b00720b */ /* 0x028fe20003f0d000 */
[----:B------:R-:W-:Y:S01]  /*7350*/  IMAD.SHL.U32 R57, R48, 0x2, RZ ;  /* 0x0000000230397824 */ /* 0x000fe200078e00ff */
[----:B------:R-:W-:Y:S01]  /*7360*/  SEL R3, RZ, 0xffffffff, P3 ;  /* 0xffffffffff037807 */ /* 0x000fe20001800000 */
[----:B------:R-:W-:Y:S01]  /*7370*/  BSSY B1, `(.L_x_131) ;  /* 0x0000033000017945 */ /* 0x000fe20003800000 */
[----:B------:R-:W-:Y:S01]  /*7380*/  @!P4 LOP3.LUT P3, RZ, R50, 0xff, RZ, 0xc0, !PT ;  /* 0x000000ff32ffc812 */ /* 0x000fe2000786c0ff */
[----:B------:R-:W-:Y:S01]  /*7390*/  IMAD.MOV.U32 R64, RZ, RZ, 0x1 ;  /* 0x00000001ff407424 */ /* 0x000fe200078e00ff */
[----:B-1----:R-:W-:Y:S01]  /*73a0*/  @!P4 SEL R0, RZ, 0xffffffff, P0 ;  /* 0xffffffffff00c807 */ /* 0x002fe20000000000 */
[----:B------:R-:W-:Y:S01]  /*73b0*/  IMAD R25, R22, 0x40, R23 ;  /* 0x0000004016197824 */ /* 0x000fe200078e0217 */
[----:B------:R-:W-:Y:S01]  /*73c0*/  LOP3.LUT R60, R60, 0x1, RZ, 0x3c, !PT ;  /* 0x000000013c3c7812 */ /* 0x000fe200078e3cff */
[----:B------:R-:W-:Y:S01]  /*73d0*/  IMAD.MOV.U32 R26, RZ, RZ, RZ ;  /* 0x000000ffff1a7224 */ /* 0x000fe200078e00ff */
[----:B------:R-:W-:Y:S02]  /*73e0*/  @P2 SEL R0, R3, R0, !P3 ;  /* 0x0000000003002207 */ /* 0x000fe40005800000 */
[----:B------:R-:W-:Y:S02]  /*73f0*/  CS2R R38, SRZ ;  /* 0x0000000000267805 */ /* 0x000fe4000001ff00 */
[----:B------:R-:W-:Y:S02]  /*7400*/  LEA R54, R22, UR43, 0x3 ;  /* 0x0000002b16367c11 */ /* 0x000fe4000f8e18ff */
[----:B------:R-:W-:Y:S02]  /*7410*/  CS2R R36, SRZ ;  /* 0x0000000000247805 */ /* 0x000fe4000001ff00 */
[----:B------:R-:W-:Y:S02]  /*7420*/  @!P4 LOP3.LUT R0, R0, 0x1, RZ, 0xc0, !PT ;  /* 0x000000010000c812 */ /* 0x000fe400078ec0ff */
[----:B------:R-:W-:Y:S02]  /*7430*/  CS2R R30, SRZ ;  /* 0x00000000001e7805 */ /* 0x000fe4000001ff00 */
[----:B------:R-:W-:Y:S02]  /*7440*/  SEL R2, RZ, 0xffffffff, P0 ;  /* 0xffffffffff027807 */ /* 0x000fe40000000000 */
[----:B------:R-:W-:Y:S02]  /*7450*/  CS2R R28, SRZ ;  /* 0x00000000001c7805 */ /* 0x000fe4000001ff00 */
[----:B------:R-:W-:Y:S01]  /*7460*/  ISETP.NE.U32.OR P6, PT, R0, 0x1, P4 ;  /* 0x000000010000780c */ /* 0x000fe200027c5470 */
[----:B------:R-:W-:Y:S01]  /*7470*/  VIADD R63, R57, UR43 ;  /* 0x0000002b393f7c36 */ /* 0x000fe20008000000 */
[----:B------:R-:W-:Y:S02]  /*7480*/  LOP3.LUT P4, R55, R50, 0xff, RZ, 0xc0, !PT ;  /* 0x000000ff32377812 */ /* 0x000fe4000788c0ff */
[----:B------:R-:W-:Y:S02]  /*7490*/  P2R R62, PR, RZ, 0x40 ;  /* 0x00000040ff3e7803 */ /* 0x000fe40000000000 */
[----:B------:R-:W-:Y:S04]  /*74a0*/  @P1 SEL R2, R3, R2, !P4 ;  /* 0x0000000203021207 */ /* 0x000fe80006000000 */
[----:B------:R-:W-:Y:S03]  /*74b0*/  LOP3.LUT R2, R2, 0x1, RZ, 0xc0, !PT ;  /* 0x0000000102027812 */ /* 0x000fe600078ec0ff */
[----:B------:R-:W-:Y:S02]  /*74c0*/  @P6 SHF.L.U32 R0, R60, 0x1f, RZ ;  /* 0x0000001f3c006819 */ /* 0x000fe400000006ff */
[----:B------:R-:W-:Y:S02]  /*74d0*/  ISETP.NE.U32.AND P5, PT, R2, 0x1, PT ;  /* 0x000000010200780c */ /* 0x000fe40003fa5070 */
[----:B------:R1:W2:Y:S02]  /*74e0*/  @P6 SYNCS.PHASECHK.TRANS64.TRYWAIT P3, [UR43+0x1a0], R0 ;  /* 0x0001a000ff0065a7 */ /* 0x0002a4000806112b */
[----:B------:R-:W-:Y:S02]  /*74f0*/  P2R R65, PR, RZ, 0x20 ;  /* 0x00000020ff417803 */ /* 0x000fe40000000000 */
[----:B-1----:R-:W-:Y:S04]  /*7500*/  SHF.L.U32 R0, R59, 0x1f, RZ ;  /* 0x0000001f3b007819 */ /* 0x002fe800000006ff */
[----:B------:R1:W3:Y:S01]  /*7510*/  SYNCS.PHASECHK.TRANS64.TRYWAIT P2, [R54+URZ+0x210], R0 ;  /* 0x00021000360075a7 */ /* 0x0002e200080411ff */
[----:B--2---:R-:W-:Y:S01]  /*7520*/  @P6 SEL R64, RZ, 0x1, !P3 ;  /* 0x00000001ff406807 */ /* 0x004fe20005800000 */
[----:B-1----:R-:W-:Y:S06]  /*7530*/  @!P6 BRA `(.L_x_132) ;  /* 0x000000000058e947 */ /* 0x002fec0003800000 */
[----:B------:R-:W-:Y:S01]  /*7540*/  VIADD R2, R63, 0x300 ;  /* 0x000003003f027836 */ /* 0x000fe20000000000 */
[----:B------:R-:W-:Y:S01]  /*7550*/  LOP3.LUT P6, RZ, R49, 0x40, RZ, 0xc0, !PT ;  /* 0x0000004031ff7812 */ /* 0x000fe200078cc0ff */
[----:B------:R-:W-:Y:S01]  /*7560*/  BSSY B0, `(.L_x_133) ;  /* 0x000000e000007945 */ /* 0x000fe20003800000 */
[----:B------:R-:W-:Y:S01]  /*7570*/  ISETP.NE.AND P1, PT, R64, RZ, PT ;  /* 0x000000ff4000720c */ /* 0x000fe20003f25270 */
[----:B------:R-:W-:Y:S01]  /*7580*/  @P5 VIADD R4, R63, 0x310 ;  /* 0x000003103f045836 */ /* 0x000fe20000000000 */
[----:B------:R-:W-:Y:S01]  /*7590*/  PLOP3.LUT P0, PT, PT, PT, PT, 0x8, 0x80 ;  /* 0x000000000080781c */ /* 0x000fe20003f0e170 */
[----:B------:R-:W-:Y:S01]  /*75a0*/  IMAD.MOV.U32 R39, RZ, RZ, RZ ;  /* 0x000000ffff277224 */ /* 0x000fe200078e00ff */
[----:B------:R-:W-:Y:S02]  /*75b0*/  @P5 PLOP3.LUT P0, PT, P6, PT, PT, 0x80, 0x8 ;  /* 0x000000000008581c */ /* 0x000fe4000370f070 */
[----:B------:R-:W-:Y:S02]  /*75c0*/  CS2R R36, SRZ ;  /* 0x0000000000247805 */ /* 0x000fe4000001ff00 */
[----:B------:R-:W-:Y:S02]  /*75d0*/  CS2R R30, SRZ ;  /* 0x00000000001e7805 */ /* 0x000fe4000001ff00 */
[----:B------:R-:W-:Y:S07]  /*75e0*/  CS2R R28, SRZ ;  /* 0x00000000001c7805 */ /* 0x000fee000001ff00 */
[----:B------:R-:W-:Y:S01]  /*75f0*/  @P0 VIADD R4, R2, 0xfffffff0 ;  /* 0xfffffff002040836 */ /* 0x000fe20000000000 */
[----:B------:R-:W-:Y:S06]  /*7600*/  @P1 BRA `(.L_x_134) ;  /* 0x00000000000c1947 */ /* 0x000fec0003800000 */
[----:B------:R-:W-:Y:S04]  /*7610*/  SHF.L.U32 R3, R60, 0x1f, RZ ;  /* 0x0000001f3c037819 */ /* 0x000fe800000006ff */
[----:B------:R-:W1:Y:S02]  /*7620*/  SYNCS.PHASECHK.TRANS64.TRYWAIT P0, [UR43+0x1a0], R3 ;  /* 0x0001a003ff0075a7 */ /* 0x000e64000800112b */
[----:B-1----:R-:W-:Y:S05]  /*7630*/  @!P0 BRA `(.L_x_135) ;  /* 0x0000003800608947 */ /* 0x002fea0003800000 */
.L_x_134:
[----:B------:R-:W-:Y:S05]  /*7640*/  BSYNC B0 ;  /* 0x0000000000007941 */ /* 0x000fea0003800000 */
.L_x_133:
[----:B------:R-:W-:Y:S01]  /*7650*/  ISETP.NE.AND P0, PT, R65, RZ, PT ;  /* 0x000000ff4100720c */ /* 0x000fe20003f05270 */
[----:B------:R-:W-:Y:S11]  /*7660*/  HFMA2 R26, -RZ, RZ, 0, 5.9604644775390625e-08 ;  /* 0x00000001ff1a7431 */ /* 0x000ff600000001ff */
[----:B------:R-:W-:Y:S01]  /*7670*/  @!UPT UIADD3 URZ, UPT, UPT, URZ, URZ, URZ ;  /* 0x000000fffffff290 */ /* 0x000fe2000fffe0ff */
[----:B------:R2:W1:Y:S04]  /*7680*/  @P0 LDS.128 R36, [R4] ;  /* 0x0000000004240984 */ /* 0x0004680000000c00 */
[----:B------:R2:W1:Y:S02]  /*7690*/  @P0 LDS.128 R28, [R57+UR43+0x300] ;  /* 0x0003002b391c0984 */ /* 0x0004640008000c00 */
.L_x_132:
[----:B------:R-:W-:Y:S05]  /*76a0*/  BSYNC B1 ;  /* 0x0000000000017941 */ /* 0x000fea0003800000 */
.L_x_131:
[----:B-1----:R-:W-:Y:S04]  /*76b0*/  SHF.R.U32.HI R2, RZ, 0x15, R25 ;  /* 0x00000015ff027819 */ /* 0x002fe80000011619 */
[----:B------:R-:W-:Y:S01]  /*76c0*/  LOP3.LUT P0, RZ, R2, 0x3, R51, 0x48, !PT ;  /* 0x0000000302ff7812 */ /* 0x000fe20007804833 */
[----:B------:R-:W-:Y:S01]  /*76d0*/  @!UPT UIADD3 URZ, UPT, UPT, URZ, URZ, URZ ;  /* 0x000000fffffff290 */ /* 0x000fe2000fffe0ff */
[----:B---3--:R-:W-:Y:S11]  /*76e0*/  @P2 BRA `(.L_x_136) ;  /* 0x0000000000082947 */ /* 0x008ff60003800000 */
[----:B------:R-:W1:Y:S02]  /*76f0*/  SYNCS.PHASECHK.TRANS64.TRYWAIT P1, [R54+URZ+0x210], R0 ;  /* 0x00021000360075a7 */ /* 0x000e6400080211ff */
[----:B-1----:R-:W-:Y:S05]  /*7700*/  @!P1 BRA `(.L_x_137) ;  /* 0x0000003800449947 */ /* 0x002fea0003800000 */
.L_x_136:
[----:B------:R-:W-:Y:S05]  /*7710*/  @!P0 BRA `(.L_x_138) ;  /* 0x0000000000408947 */ /* 0x000fea0003800000 */
[----:B------:R-:W3:Y:S01]  /*7720*/  LDCU.64 UR8, c[0x4][0x70] ;  /* 0x01000e00ff0877ac */ /* 0x000ee20008000a00 */
[----:B------:R-:W-:Y:S01]  /*7730*/  MOV R3, 0x0 ;  /* 0x0000000000037802 */ /* 0x000fe20000000f00 */
[----:B------:R-:W-:Y:S02]  /*7740*/  HFMA2 R12, -RZ, RZ, 0, 5.9604644775390625e-08 ;  /* 0x00000001ff0c7431 */ /* 0x000fe400000001ff */
[----:B------:R-:W-:Y:S02]  /*7750*/  IMAD.MOV.U32 R8, RZ, RZ, 0x192 ;  /* 0x00000192ff087424 */ /* 0x000fe400078e00ff */
[----:B------:R-:W-:Y:S01]  /*7760*/  IMAD.MOV.U32 R13, RZ, RZ, RZ ;  /* 0x000000ffff0d7224 */ /* 0x000fe200078e00ff */
[----:B------:R-:W5:Y:S01]  /*7770*/  LDCU.64 UR6, c[0x4][0x78] ;  /* 0x01000f00ff0677ac */ /* 0x000f620008000a00 */
[----:B------:R-:W1:Y:S01]  /*7780*/  LDC.64 R2, c[0x4][R3] ;  /* 0x0100000003027b82 */ /* 0x000e620000000a00 */
[----:B------:R-:W4:Y:S01]  /*7790*/  LDCU.64 UR4, c[0x4][0x10] ;  /* 0x01000200ff0477ac */ /* 0x000f220008000a00 */
[----:B---3--:R-:W-:Y:S01]  /*77a0*/  MOV R5, UR9 ;  /* 0x0000000900057c02 */ /* 0x008fe20008000f00 */
[----:B--2---:R-:W-:Y:S01]  /*77b0*/  IMAD.U32 R4, RZ, RZ, UR8 ;  /* 0x00000008ff047e24 */ /* 0x004fe2000f8e00ff */
[----:B-----5:R-:W-:Y:S01]  /*77c0*/  MOV R7, UR7 ;  /* 0x0000000700077c02 */ /* 0x020fe20008000f00 */
[----:B------:R-:W-:Y:S01]  /*77d0*/  IMAD.U32 R6, RZ, RZ, UR6 ;  /* 0x00000006ff067e24 */ /* 0x000fe2000f8e00ff */
[----:B----4-:R-:W-:Y:S01]  /*77e0*/  MOV R11, UR5 ;  /* 0x00000005000b7c02 */ /* 0x010fe20008000f00 */
[----:B------:R-:W-:Y:S02]  /*77f0*/  IMAD.U32 R10, RZ, RZ, UR4 ;  /* 0x00000004ff0a7e24 */ /* 0x000fe4000f8e00ff */
[----:B------:R-:W-:Y:S07]  /*7800*/  LEPC R20, `(.L_x_138) ;  /* 0x000000001014794e */ /* 0x000fee0000000000 */
[----:B-1----:R-:W-:Y:S05]  /*7810*/  CALL.ABS.NOINC R2 ;  /* 0x0000000002007343 */ /* 0x002fea0003c00000 */
.L_x_138:
[----:B------:R-:W-:Y:S05]  /*7820*/  WARPSYNC.ALL ;  /* 0x0000000000007948 */ /* 0x000fea0003800000 */
[----:B------:R-:W-:Y:S01]  /*7830*/  R2UR UR4, R25 ;  /* 0x00000000190472ca */ /* 0x000fe200000e0000 */
[--C-:B------:R-:W-:Y:S01]  /*7840*/  HADD2.F32 R3, -RZ, R28.reuse.H0_H0 ;  /* 0x2000001cff037230 */ /* 0x100fe20000004100 */
[----:B------:R-:W-:Y:S01]  /*7850*/  MOV R66, 0x10 ;  /* 0x0000001000427802 */ /* 0x000fe20000000f00 */
[--C-:B------:R-:W-:Y:S01]  /*7860*/  HADD2.F32 R20, -RZ, R29.reuse.H0_H0 ;  /* 0x2000001dff147230 */ /* 0x100fe20000004100 */
[----:B------:R-:W-:Y:S01]  /*7870*/  LOP3.LUT P6, RZ, R49, 0x40, RZ, 0xc0, !PT ;  /* 0x0000004031ff7812 */ /* 0x000fe200078cc0ff */
[----:B------:R-:W-:Y:S01]  /*7880*/  HADD2.F32 R21, -RZ, R29.H1_H1 ;  /* 0x3000001dff157230 */ /* 0x000fe20000004100 */
[----:B------:R-:W-:Y:S01]  /*7890*/  ISETP.NE.AND P0, PT, R61, RZ, PT ;  /* 0x000000ff3d00720c */ /* 0x000fe20003f05270 */
[----:B------:R-:W-:Y:S01]  /*78a0*/  BSSY.RECONVERGENT B0, `(.L_x_139) ;  /* 0x0000052000007945 */ /* 0x000fe20003800200 */
[----:B------:R-:W-:Y:S04]  /*78b0*/  SEL R66, R66, 0xfffffff0, !P6 ;  /* 0xfffffff042427807 */ /* 0x000fe80007000000 */
[----:B------:R-:W-:Y:S01]  /*78c0*/  IADD3 R63, PT, PT, R63, R66, RZ ;  /* 0x000000423f3f7210 */ /* 0x000fe20007ffe0ff */
[----:B--2---:R-:W1:Y:S02]  /*78d0*/  LDTM.x16 R4, tmem[UR4] ;  /* 0x00000004000479ee */ /* 0x004e640008240000 */
[C---:B-1--4-:R-:W-:Y:S01]  /*78e0*/  FMUL R0, R24.reuse, R4 ;  /* 0x0000000418007220 */ /* 0x052fe20000400000 */
[----:B------:R-:W-:Y:S02]  /*78f0*/  HADD2.F32 R4, -RZ, R28.H1_H1 ;  /* 0x3000001cff047230 */ /* 0x000fe40000004100 */
[C---:B------:R-:W-:Y:S01]  /*7900*/  FMUL R2, R24.reuse, R5 ;  /* 0x0000000518027220 */ /* 0x040fe20000400000 */
[C---:B------:R-:W-:Y:S01]  /*7910*/  FMUL R7, R24.reuse, R7 ;  /* 0x0000000718077220 */ /* 0x040fe20000400000 */
[C---:B------:R-:W-:Y:S01]  /*7920*/  FFMA R0, R27.reuse, R3, R0 ;  /* 0x000000031b007223 */ /* 0x040fe20000000000 */
[C---:B------:R-:W-:Y:S01]  /*7930*/  FMUL R3, R24.reuse, R6 ;  /* 0x0000000618037220 */ /* 0x040fe20000400000 */
[C---:B------:R-:W-:Y:S01]  /*7940*/  FFMA R2, R27.reuse, R4, R2 ;  /* 0x000000041b027223 */ /* 0x040fe20000000002 */
[C---:B------:R-:W-:Y:S01]  /*7950*/  FMUL R4, R24.reuse, R8 ;  /* 0x0000000818047220 */ /* 0x040fe20000400000 */
[C---:B------:R-:W-:Y:S01]  /*7960*/  FMUL R8, R24.reuse, R12 ;  /* 0x0000000c18087220 */ /* 0x040fe20000400000 */
[----:B------:R-:W-:Y:S01]  /*7970*/  FMUL R12, R24, R16 ;  /* 0x00000010180c7220 */ /* 0x000fe20000400000 */
[--C-:B------:R-:W-:Y:S01]  /*7980*/  HADD2.F32 R16, -RZ, R30.reuse.H0_H0 ;  /* 0x2000001eff107230 */ /* 0x100fe20000004100 */
[----:B------:R-:W-:Y:S01]  /*7990*/  F2FP.F16.F32.PACK_AB R32, R2, R0 ;  /* 0x000000000220723e */ /* 0x000fe200000000ff */
[----:B------:R-:W-:Y:S02]  /*79a0*/  HADD2.F32 R0, -RZ, R30.H1_H1 ;  /* 0x3000001eff007230 */ /* 0x000fe40000004100 */
[C---:B------:R-:W-:Y:S01]  /*79b0*/  FMUL R5, R24.reuse, R9 ;  /* 0x0000000918057220 */ /* 0x040fe20000400000 */
[C---:B------:R-:W-:Y:S01]  /*79c0*/  FFMA R3, R27.reuse, R20, R3 ;  /* 0x000000141b037223 */ /* 0x040fe20000000003 */
[C---:B------:R-:W-:Y:S01]  /*79d0*/  FFMA R7, R27.reuse, R21, R7 ;  /* 0x000000151b077223 */ /* 0x040fe20000000007 */
[--C-:B------:R-:W-:Y:S02]  /*79e0*/  HADD2.F32 R2, -RZ, R31.reuse.H0_H0 ;  /* 0x2000001fff027230 */ /* 0x100fe40000004100 */
[C---:B------:R-:W-:Y:S01]  /*79f0*/  FFMA R4, R27.reuse, R16, R4 ;  /* 0x000000101b047223 */ /* 0x040fe20000000004 */
[C---:B------:R-:W-:Y:S01]  /*7a00*/  FMUL R6, R24.reuse, R10 ;  /* 0x0000000a18067220 */ /* 0x040fe20000400000 */
[C---:B------:R-:W-:Y:S01]  /*7a10*/  FFMA R5, R27.reuse, R0, R5 ;  /* 0x000000001b057223 */ /* 0x040fe20000000005 */
[----:B------:R-:W-:Y:S02]  /*7a20*/  HADD2.F32 R16, -RZ, R31.H1_H1 ;  /* 0x3000001fff107230 */ /* 0x000fe40000004100 */
[C---:B------:R-:W-:Y:S01]  /*7a30*/  FMUL R11, R24.reuse, R11 ;  /* 0x0000000b180b7220 */ /* 0x040fe20000400000 */
[--C-:B------:R-:W-:Y:S02]  /*7a40*/  HADD2.F32 R0, -RZ, R36.reuse.H0_H0 ;  /* 0x20000024ff007230 */ /* 0x100fe40000004100 */
[----:B------:R-:W-:Y:S01]  /*7a50*/  FFMA R6, R27, R2, R6 ;  /* 0x000000021b067223 */ /* 0x000fe20000000006 */
[----:B------:R-:W-:Y:S01]  /*7a60*/  F2FP.F16.F32.PACK_AB R33, R7, R3 ;  /* 0x000000030721723e */ /* 0x000fe200000000ff */
[----:B------:R-:W-:Y:S02]  /*7a70*/  HADD2.F32 R2, -RZ, R36.H1_H1 ;  /* 0x30000024ff027230 */ /* 0x000fe40000004100 */
[C---:B------:R-:W-:Y:S01]  /*7a80*/  FFMA R11, R27.reuse, R16, R11 ;  /* 0x000000101b0b7223 */ /* 0x040fe2000000000b */
[C---:B------:R-:W-:Y:S01]  /*7a90*/  FMUL R9, R24.reuse, R13 ;  /* 0x0000000d18097220 */ /* 0x040fe20000400000 */
[--C-:B------:R-:W-:Y:S02]  /*7aa0*/  HADD2.F32 R3, -RZ, R37.reuse.H0_H0 ;  /* 0x20000025ff037230 */ /* 0x100fe40000004100 */
[C---:B------:R-:W-:Y:S01]  /*7ab0*/  FFMA R8, R27.reuse, R0, R8 ;  /* 0x000000001b087223 */ /* 0x040fe20000000008 */
[C---:B------:R-:W-:Y:S01]  /*7ac0*/  FMUL R10, R24.reuse, R14 ;  /* 0x0000000e180a7220 */ /* 0x040fe20000400000 */
[----:B------:R-:W-:Y:S02]  /*7ad0*/  HADD2.F32 R0, -RZ, R37.H1_H1 ;  /* 0x30000025ff007230 */ /* 0x000fe40000004100 */
[C---:B------:R-:W-:Y:S01]  /*7ae0*/  FMUL R15, R24.reuse, R15 ;  /* 0x0000000f180f7220 */ /* 0x040fe20000400000 */
[C---:B------:R-:W-:Y:S01]  /*7af0*/  FFMA R9, R27.reuse, R2, R9 ;  /* 0x000000021b097223 */ /* 0x040fe20000000009 */
[----:B------:R-:W-:Y:S01]  /*7b00*/  FFMA R10, R27, R3, R10 ;  /* 0x000000031b0a7223 */ /* 0x000fe2000000000a */
[--C-:B------:R-:W-:Y:S01]  /*7b10*/  HADD2.F32 R2, -RZ, R38.reuse.H0_H0 ;  /* 0x20000026ff027230 */ /* 0x100fe20000004100 */
[----:B------:R-:W-:Y:S01]  /*7b20*/  F2FP.F16.F32.PACK_AB R34, R5, R4 ;  /* 0x000000040522723e */ /* 0x000fe200000000ff */
[----:B------:R-:W-:Y:S02]  /*7b30*/  HADD2.F32 R3, -RZ, R38.H1_H1 ;  /* 0x30000026ff037230 */ /* 0x000fe40000004100 */
[----:B------:R-:W-:Y:S01]  /*7b40*/  FFMA R15, R27, R0, R15 ;  /* 0x000000001b0f7223 */ /* 0x000fe2000000000f */
[C---:B------:R-:W-:Y:S01]  /*7b50*/  FMUL R13, R24.reuse, R17 ;  /* 0x00000011180d7220 */ /* 0x040fe20000400000 */
[--C-:B------:R-:W-:Y:S02]  /*7b60*/  HADD2.F32 R4, -RZ, R39.reuse.H0_H0 ;  /* 0x20000027ff047230 */ /* 0x100fe40000004100 */
[C---:B------:R-:W-:Y:S01]  /*7b70*/  FMUL R14, R24.reuse, R18 ;  /* 0x00000012180e7220 */ /* 0x040fe20000400000 */
[----:B------:R-:W-:Y:S02]  /*7b80*/  HADD2.F32 R0, -RZ, R39.H1_H1 ;  /* 0x30000027ff007230 */ /* 0x000fe40000004100 */
[----:B------:R-:W-:Y:S01]  /*7b90*/  FMUL R19, R24, R19 ;  /* 0x0000001318137220 */ /* 0x000fe20000400000 */
[----:B------:R-:W-:Y:S01]  /*7ba0*/  F2FP.F16.F32.PACK_AB R35, R11, R6 ;  /* 0x000000060b23723e */ /* 0x000fe200000000ff */
[C---:B------:R-:W-:Y:S01]  /*7bb0*/  FFMA R12, R27.reuse, R2, R12 ;  /* 0x000000021b0c7223 */ /* 0x040fe2000000000c */
[C---:B------:R-:W-:Y:S01]  /*7bc0*/  FFMA R13, R27.reuse, R3, R13 ;  /* 0x000000031b0d7223 */ /* 0x040fe2000000000d */
[C---:B------:R-:W-:Y:S01]  /*7bd0*/  FFMA R14, R27.reuse, R4, R14 ;  /* 0x000000041b0e7223 */ /* 0x040fe2000000000e */
[----:B------:R-:W-:Y:S01]  /*7be0*/  FFMA R19, R27, R0, R19 ;  /* 0x000000001b137223 */ /* 0x000fe20000000013 */
[----:B------:R1:W-:Y:S01]  /*7bf0*/  STS.128 [R57+UR43+0x300], R32 ;  /* 0x0003002039007988 */ /* 0x0003e20008000c2b */
[----:B------:R-:W-:Y:S02]  /*7c00*/  F2FP.F16.F32.PACK_AB R8, R9, R8 ;  /* 0x000000080908723e */ /* 0x000fe400000000ff */
[----:B------:R-:W-:Y:S02]  /*7c10*/  F2FP.F16.F32.PACK_AB R9, R15, R10 ;  /* 0x0000000a0f09723e */ /* 0x000fe400000000ff */
[----:B------:R-:W-:Y:S02]  /*7c20*/  F2FP.F16.F32.PACK_AB R10, R13, R12 ;  /* 0x0000000c0d0a723e */ /* 0x000fe400000000ff */
[----:B------:R-:W-:Y:S05]  /*7c30*/  F2FP.F16.F32.PACK_AB R11, R19, R14 ;  /* 0x0000000e130b723e */ /* 0x000fea00000000ff */
[----:B------:R1:W-:Y:S01]  /*7c40*/  STS.128 [R63+0x300], R8 ;  /* 0x000300083f007388 */ /* 0x0003e20000000c00 */
[----:B------:R-:W-:Y:S01]  /*7c50*/  @!PT LDS RZ, [RZ] ;  /* 0x00000000fffff984 */ /* 0x000fe20000000800 */
[----:B------:R-:W-:Y:S01]  /*7c60*/  @!PT LDS RZ, [RZ] ;  /* 0x00000000fffff984 */ /* 0x000fe20000000800 */
[----:B------:R-:W-:Y:S01]  /*7c70*/  @!PT LDS RZ, [RZ] ;  /* 0x00000000fffff984 */ /* 0x000fe20000000800 */
[----:B------:R-:W-:Y:S01]  /*7c80*/  @!PT LDS RZ, [RZ] ;  /* 0x00000000fffff984 */ /* 0x000fe20000000800 */
[----:B------:R2:W-:Y:S07]  /*7c90*/  MEMBAR.ALL.CTA ;  /* 0x0000000000007992 */ /* 0x0005ee0000008000 */
[----:B--2---:R-:W2:Y:S02]  /*7ca0*/  FENCE.VIEW.ASYNC.S ;  /* 0x00000000000073c6 */ /* 0x004ea40000000000 */
[----:B--2---:R-:W-:Y:S06]  /*7cb0*/  BAR.SYNC.DEFER_BLOCKING 0x1, 0x80 ;  /* 0x0042000000007b1d */ /* 0x004fec0000010000 */
[----:B------:R-:W-:Y:S05]  /*7cc0*/  @P0 BRA `(.L_x_140) ;  /* 0x00000000003c0947 */ /* 0x000fea0003800000 */
[----:B------:R-:W2:Y:S01]  /*7cd0*/  LDCU.64 UR6, c[0x0][0x348] ;  /* 0x00006900ff0677ac */ /* 0x000ea20008000a00 */
[----:B------:R-:W-:Y:S01]  /*7ce0*/  UIADD3 UR4, UPT, UPT, UR43, 0x300, URZ ;  /* 0x000003002b047890 */ /* 0x000fe2000fffe0ff */
[----:B------:R-:W-:Y:S01]  /*7cf0*/  UMOV UR51, UR36 ;  /* 0x0000002400337c82 */ /* 0x000fe20008000000 */
[----:B------:R-:W-:Y:S02]  /*7d00*/  UIADD3 UR9, UPT, UPT, UR49, 0x40, URZ ;  /* 0x0000004031097890 */ /* 0x000fe4000fffe0ff */
[----:B------:R-:W-:Y:S02]  /*7d10*/  UIADD3 UR8, UPT, UPT, UR43, 0xb00, URZ ;  /* 0x00000b002b087890 */ /* 0x000fe4000fffe0ff */
[----:B------:R-:W-:Y:S01]  /*7d20*/  MOV R53, UR4 ;  /* 0x0000000400357c02 */ /* 0x000fe20008000f00 */
[----:B------:R-:W-:Y:S01]  /*7d30*/  UMOV UR10, UR50 ;  /* 0x00000032000a7c82 */ /* 0x000fe20008000000 */
[----:B------:R-:W-:Y:S02]  /*7d40*/  UMOV UR11, UR36 ;  /* 0x00000024000b7c82 */ /* 0x000fe40008000000 */
[----:B------:R-:W-:Y:S01]  /*7d50*/  R2UR UR48, R53 ;  /* 0x00000000353072ca */ /* 0x000fe200000e0000 */
[----:B--2---:R-:W-:Y:S04]  /*7d60*/  UIADD3 UR4, UP0, UPT, UR6, 0x680, URZ ;  /* 0x0000068006047890 */ /* 0x004fe8000ff1e0ff */
[----:B------:R-:W-:Y:S09]  /*7d70*/  UIADD3.X UR5, UPT, UPT, URZ, UR7, URZ, UP0, !UPT ;  /* 0x00000007ff057290 */ /* 0x000ff200087fe4ff */
[----:B------:R2:W-:Y:S01]  /*7d80*/  UTMASTG.3D [UR48], [UR4] ;  /* 0x00000030040073b5 */ /* 0x0005e20008010000 */
[----:B------:R2:W-:Y:S01]  /*7d90*/  UTMASTG.3D [UR8], [UR4] ;  /* 0x00000008040073b5 */ /* 0x0005e20008010000 */
[----:B------:R0:W-:Y:S01]  /*7da0*/  UTMACMDFLUSH ;  /* 0x00000000000079b7 */ /* 0x0001e20000000000 */
[----:B--2---:R-:W-:Y:S04]  /*7db0*/  DEPBAR.LE SB0, 0x1 ;  /* 0x000080400000791a */ /* 0x004fe80000000000 */
.L_x_140:
[----:B------:R-:W-:Y:S05]  /*7dc0*/  BSYNC.RECONVERGENT B0 ;  /* 0x0000000000007941 */ /* 0x000fea0003800200 */
.L_x_139:
[----:B------:R-:W-:Y:S01]  /*7dd0*/  BAR.SYNC.DEFER_BLOCKING 0x1, 0x80 ;  /* 0x0042000000007b1d */ /* 0x000fe20000010000 */
[----:B------:R-:W-:Y:S01]  /*7de0*/  ISETP.NE.AND P1, PT, R62, RZ, PT ;  /* 0x000000ff3e00720c */ /* 0x000fe20003f25270 */
[----:B------:R-:W-:Y:S01]  /*7df0*/  UISETP.NE.AND UP0, UPT, UR52, URZ, UPT ;  /* 0x000000ff3400728c */ /* 0x000fe2000bf05270 */
[----:B------:R-:W-:Y:S11]  /*7e00*/  LEA R2, R26, UR43, 0x3 ;  /* 0x0000002b1a027c11 */ /* 0x000ff6000f8e18ff */
[----:B------:R-:W-:Y:S01]  /*7e10*/  @P1 SHF.L.U32 R3, R60, 0x1f, RZ ;  /* 0x0000001f3c031819 */ /* 0x000fe200000006ff */
[----:B------:R-:W-:Y:S06]  /*7e20*/  BRA.U !UP0, `(.L_x_141) ;  /* 0x0000000108247547 */ /* 0x000fec000b800000 */
[----:B------:R-:W-:Y:S01]  /*7e30*/  IMAD.U32 R4, RZ, RZ, UR46 ;  /* 0x0000002eff047e24 */ /* 0x000fe2000f8e00ff */
[----:B------:R-:W-:Y:S01]  /*7e40*/  MOV R0, UR47 ;  /* 0x0000002f00007c02 */ /* 0x000fe20008000f00 */
[----:B------:R-:W-:Y:S03]  /*7e50*/  UIADD3 UR4, UPT, UPT, UR46, 0x1, URZ ;  /* 0x000000012e047890 */ /* 0x000fe6000fffe0ff */
[----:B------:R-:W-:Y:S01]  /*7e60*/  @P1 LEA R4, R4, UR43, 0x3 ;  /* 0x0000002b04041c11 */ /* 0x000fe2000f8e18ff */
[----:B------:R-:W-:Y:S04]  /*7e70*/  UISETP.NE.AND UP0, UPT, UR4, 0x4, UPT ;  /* 0x000000040400788c */ /* 0x000fe8000bf05270 */
[----:B------:R-:W-:Y:S01]  /*7e80*/  @P1 VIADD R4, R4, 0x1c0 ;  /* 0x000001c004041836 */ /* 0x000fe20000000000 */
[----:B------:R-:W-:Y:S04]  /*7e90*/  USEL UR46, UR4, URZ, UP0 ;  /* 0x000000ff042e7287 */ /* 0x000fe80008000000 */
[----:B------:R-:W-:Y:S04]  /*7ea0*/  @P1 PRMT R0, R0, 0x654, R4 ;  /* 0x0000065400001816 */ /* 0x000fe80000000004 */
[----:B------:R2:W-:Y:S04]  /*7eb0*/  @P1 SYNCS.ARRIVE.TRANS64.RED.A1T0 RZ, [R0+URZ], RZ ;  /* 0x000000ff00ff19a7 */ /* 0x0005e800081004ff */
.L_x_141:
[----:B------:R-:W3:Y:S01]  /*7ec0*/  @P1 SYNCS.PHASECHK.TRANS64.TRYWAIT P0, [R2+URZ+0x1a0], R3 ;  /* 0x0001a003020015a7 */ /* 0x000ee200080011ff */
[----:B------:R-:W-:Y:S01]  /*7ed0*/  BSSY B1, `(.L_x_142) ;  /* 0x0000012000017945 */ /* 0x000fe20003800000 */
[----:B---3--:R-:W-:Y:S03]  /*7ee0*/  @P1 SEL R64, RZ, 0x1, !P0 ;  /* 0x00000001ff401807 */ /* 0x008fe60004000000 */
[----:B------:R-:W-:Y:S05]  /*7ef0*/  @!P1 BRA `(.L_x_143) ;  /* 0x00000000003c9947 */ /* 0x000fea0003800000 */
[----:B------:R-:W-:Y:S01]  /*7f00*/  ISETP.NE.AND P1, PT, R65, RZ, PT ;  /* 0x000000ff4100720c */ /* 0x000fe20003f25270 */
[----:B------:R-:W-:Y:S01]  /*7f10*/  BSSY B0, `(.L_x_144) ;  /* 0x0000009000007945 */ /* 0x000fe20003800000 */
[----:B------:R-:W-:Y:S11]  /*7f20*/  ISETP.NE.AND P0, PT, R64, RZ, PT ;  /* 0x000000ff4000720c */ /* 0x000ff60003f05270 */
[----:B------:R-:W-:Y:S05]  /*7f30*/  @P1 IMAD R4, R26, 0x1000, R57 ;  /* 0x000010001a041824 */ /* 0x000fea00078e0239 */
[----:B------:R-:W-:Y:S05]  /*7f40*/  @P1 IADD3 R3, PT, PT, R4, UR43, RZ ;  /* 0x0000002b04031c10 */ /* 0x000fea000fffe0ff */
[----:B------:R-:W-:Y:S01]  /*7f50*/  @P1 IMAD.IADD R3, R66, 0x1, R3 ;  /* 0x0000000142031824 */ /* 0x000fe200078e0203 */
[----:B------:R-:W-:Y:S06]  /*7f60*/  @P0 BRA `(.L_x_145) ;  /* 0x00000000000c0947 */ /* 0x000fec0003800000 */
[----:B--2---:R-:W-:Y:S04]  /*7f70*/  SHF.L.U32 R0, R60, 0x1f, RZ ;  /* 0x0000001f3c007819 */ /* 0x004fe800000006ff */
[----:B------:R-:W2:Y:S02]  /*7f80*/  SYNCS.PHASECHK.TRANS64.TRYWAIT P0, [R2+URZ+0x1a0], R0 ;  /* 0x0001a000020075a7 */ /* 0x000ea400080011ff */
[----:B--2---:R-:W-:Y:S05]  /*7f90*/  @!P0 BRA `(.L_x_146) ;  /* 0x0000003000348947 */ /* 0x004fea0003800000 */
.L_x_145:
[----:B------:R-:W-:Y:S05]  /*7fa0*/  BSYNC B0 ;  /* 0x0000000000007941 */ /* 0x000fea0003800000 */
.L_x_144:
[----:B------:R-:W-:Y:S02]  /*7fb0*/  ISETP.NE.AND P0, PT, R65, RZ, PT ;  /* 0x000000ff4100720c */ /* 0x000fe40003f05270 */
[----:B------:R-:W-:Y:S11]  /*7fc0*/  IADD3 R26, PT, PT, R26, 0x1, RZ ;  /* 0x000000011a1a7810 */ /* 0x000ff60007ffe0ff */
[----:B------:R3:W4:Y:S04]  /*7fd0*/  @P0 LDS.128 R28, [R4+UR43+0x300] ;  /* 0x0003002b041c0984 */ /* 0x0007280008000c00 */
[----:B------:R3:W1:Y:S02]  /*7fe0*/  @P0 LDS.128 R36, [R3+0x300] ;  /* 0x0003000003240984 */ /* 0x0006640000000c00 */
.L_x_143:
[----:B------:R-:W-:Y:S05]  /*7ff0*/  BSYNC B1 ;  /* 0x0000000000017941 */ /* 0x000fea0003800000 */
.L_x_142:
[----:B--2---:R-:W-:Y:S05]  /*8000*/  VIADD R0, R25, 0x10 ;  /* 0x0000001019007836 */ /* 0x004fea0000000000 */
[----:B------:R-:W-:Y:S04]  /*8010*/  SHF.R.U32.HI R0, RZ, 0x15, R0 ;  /* 0x00000015ff007819 */ /* 0x000fe80000011600 */
[----:B------:R-:W-:Y:S11]  /*8020*/  LOP3.LUT P0, RZ, R0, 0x3, R51, 0x48, !PT ;  /* 0x0000000300ff7812 */ /* 0x000ff60007804833 */
[----:B------:R-:W-:Y:S02]  /*8030*/  @!UPT UIADD3 URZ, UPT, UPT, URZ, URZ, URZ ;  /* 0x000000fffffff290 */ /* 0x000fe4000fffe0ff */
[----:B------:R-:W-:Y:S05]  /*8040*/  @!P0 BRA `(.L_x_147) ;  /* 0x0000000000408947 */ /* 0x000fea0003800000 */
[----:B------:R-:W2:Y:S01]  /*8050*/  LDCU.64 UR8, c[0x4][0x70] ;  /* 0x01000e00ff0877ac */ /* 0x000ea20008000a00 */
[----:B---3--:R-:W-:Y:S01]  /*8060*/  MOV R3, 0x0 ;  /* 0x0000000000037802 */ /* 0x008fe20000000f00 */
[----:B------:R-:W-:Y:S02]  /*8070*/  HFMA2 R12, -RZ, RZ, 0, 5.9604644775390625e-08 ;  /* 0x00000001ff0c7431 */ /* 0x000fe400000001ff */
[----:B-1----:R-:W-:Y:S02]  /*8080*/  IMAD.MOV.U32 R8, RZ, RZ, 0x192 ;  /* 0x00000192ff087424 */ /* 0x002fe400078e00ff */
[----:B------:R-:W-:Y:S01]  /*8090*/  IMAD.MOV.U32 R13, RZ, RZ, RZ ;  /* 0x000000ffff0d7224 */ /* 0x000fe200078e00ff */
[----:B------:R-:W1:Y:S01]  /*80a0*/  LDCU.64 UR6, c[0x4][0x78] ;  /* 0x01000f00ff0677ac */ /* 0x000e620008000a00 */
[----:B------:R-:W3:Y:S01]  /*80b0*/  LDC.64 R2, c[0x4][R3] ;  /* 0x0100000003027b82 */ /* 0x000ee20000000a00 */
[----:B------:R-:W5:Y:S01]  /*80c0*/  LDCU.64 UR4, c[0x4][0x10] ;  /* 0x01000200ff0477ac */ /* 0x000f620008000a00 */
[----:B--2---:R-:W-:Y:S01]  /*80d0*/  MOV R5, UR9 ;  /* 0x0000000900057c02 */ /* 0x004fe20008000f00 */
[----:B------:R-:W-:Y:S01]  /*80e0*/  IMAD.U32 R4, RZ, RZ, UR8 ;  /* 0x00000008ff047e24 */ /* 0x000fe2000f8e00ff */
[----:B-1----:R-:W-:Y:S01]  /*80f0*/  MOV R7, UR7 ;  /* 0x0000000700077c02 */ /* 0x002fe20008000f00 */
[----:B------:R-:W-:Y:S01]  /*8100*/  IMAD.U32 R6, RZ, RZ, UR6 ;  /* 0x00000006ff067e24 */ /* 0x000fe2000f8e00ff */
[----:B-----5:R-:W-:Y:S01]  /*8110*/  MOV R11, UR5 ;  /* 0x00000005000b7c02 */ /* 0x020fe20008000f00 */
[----:B------:R-:W-:Y:S02]  /*8120*/  IMAD.U32 R10, RZ, RZ, UR4 ;  /* 0x00000004ff0a7e24 */ /* 0x000fe4000f8e00ff */
[----:B------:R-:W-:Y:S07]  /*8130*/  LEPC R20, `(.L_x_147) ;  /* 0x000000001014794e */ /* 0x000fee0000000000 */
[----:B---34-:R-:W-:Y:S05]  /*8140*/  CALL.ABS.NOINC R2 ;  /* 0x0000000002007343 */ /* 0x018fea0003c00000 */
.L_x_147:
[----:B------:R-:W-:Y:S01]  /*8150*/  ISETP.NE.AND P6, PT, R62, RZ, PT ;  /* 0x000000ff3e00720c */ /* 0x000fe20003fc5270 */
[----:B------:R-:W-:Y:S05]  /*8160*/  WARPSYNC.ALL ;  /* 0x0000000000007948 */ /* 0x000fea0003800000 */
[----:B------:R-:W-:Y:S01]  /*8170*/  R2UR UR4, R25 ;  /* 0x00000000190472ca */ /* 0x000fe200000e0000 */
[----:B---34-:R-:W-:Y:S01]  /*8180*/  HADD2.F32 R3, -RZ, R28.H0_H0 ;  /* 0x2000001cff037230 */ /* 0x018fe20000004100 */
[----:B------:R-:W-:Y:S01]  /*8190*/  ISETP.NE.AND P0, PT, R61, RZ, PT ;  /* 0x000000ff3d00720c */ /* 0x000fe20003f05270 */
[----:B------:R-:W-:Y:S01]  /*81a0*/  HADD2.F32 R20, -RZ, R30.H0_H0 ;  /* 0x2000001eff147230 */ /* 0x000fe20000004100 */
[----:B------:R-:W-:Y:S09]  /*81b0*/  BSSY.RECONVERGENT B0, `(.L_x_148) ;  /* 0x0000058000007945 */ /* 0x000ff20003800200 */
[----:B-1----:R-:W1:Y:S02]  /*81c0*/  LDTM.x16 R4, tmem[UR4+0x10] ;  /* 0x00001004000479ee */ /* 0x002e640008240000 */
[C---:B-1----:R-:W-:Y:S01]  /*81d0*/  FMUL R0, R24.reuse, R4 ;  /* 0x0000000418007220 */ /* 0x042fe20000400000 */
[----:B------:R-:W-:Y:S02]  /*81e0*/  HADD2.F32 R4, -RZ, R28.H1_H1 ;  /* 0x3000001cff047230 */ /* 0x000fe40000004100 */
[C---:B------:R-:W-:Y:S01]  /*81f0*/  FMUL R2, R24.reuse, R5 ;  /* 0x0000000518027220 */ /* 0x040fe20000400000 */
[--C-:B------:R-:W-:Y:S02]  /*8200*/  HADD2.F32 R5, -RZ, R29.reuse.H0_H0 ;  /* 0x2000001dff057230 */ /* 0x100fe40000004100 */
[C---:B------:R-:W-:Y:S01]  /*8210*/  FFMA R0, R27.reuse, R3, R0 ;  /* 0x000000031b007223 */ /* 0x040fe20000000000 */
[C---:B------:R-:W-:Y:S01]  /*8220*/  FMUL R3, R24.reuse, R6 ;  /* 0x0000000618037220 */ /* 0x040fe20000400000 */
[----:B------:R-:W-:Y:S02]  /*8230*/  HADD2.F32 R6, -RZ, R29.H1_H1 ;  /* 0x3000001dff067230 */ /* 0x000fe40000004100 */
[C---:B------:R-:W-:Y:S01]  /*8240*/  FFMA R2, R27.reuse, R4, R2 ;  /* 0x000000041b027223 */ /* 0x040fe20000000002 */
[C---:B------:R-:W-:Y:S01]  /*8250*/  FMUL R7, R24.reuse, R7 ;  /* 0x0000000718077220 */ /* 0x040fe20000400000 */
[C---:B------:R-:W-:Y:S01]  /*8260*/  FFMA R3, R27.reuse, R5, R3 ;  /* 0x000000051b037223 */ /* 0x040fe20000000003 */
[C---:B------:R-:W-:Y:S01]  /*8270*/  FMUL R4, R24.reuse, R8 ;  /* 0x0000000818047220 */ /* 0x040fe20000400000 */
[----:B------:R-:W-:Y:S01]  /*8280*/  FMUL R5, R24, R9 ;  /* 0x0000000918057220 */ /* 0x000fe20000400000 */
[----:B------:R-:W-:Y:S01]  /*8290*/  F2FP.F16.F32.PACK_AB R32, R2, R0 ;  /* 0x000000000220723e */ /* 0x000fe200000000ff */
[C---:B------:R-:W-:Y:S01]  /*82a0*/  FFMA R7, R27.reuse, R6, R7 ;  /* 0x000000061b077223 */ /* 0x040fe20000000007 */
[----:B------:R-:W-:Y:S02]  /*82b0*/  HADD2.F32 R0, -RZ, R30.H1_H1 ;  /* 0x3000001eff007230 */ /* 0x000fe40000004100 */
[----:B------:R-:W-:Y:S01]  /*82c0*/  FFMA R4, R27, R20, R4 ;  /* 0x000000141b047223 */ /* 0x000fe20000000004 */
[--C-:B------:R-:W-:Y:S02]  /*82d0*/  HADD2.F32 R2, -RZ, R31.reuse.H0_H0 ;  /* 0x2000001fff027230 */ /* 0x100fe40000004100 */
[C---:B------:R-:W-:Y:S01]  /*82e0*/  FMUL R6, R24.reuse, R10 ;  /* 0x0000000a18067220 */ /* 0x040fe20000400000 */
[----:B------:R-:W-:Y:S01]  /*82f0*/  F2FP.F16.F32.PACK_AB R33, R7, R3 ;  /* 0x000000030721723e */ /* 0x000fe200000000ff */
[----:B------:R-:W-:Y:S02]  /*8300*/  HADD2.F32 R3, -RZ, R31.H1_H1 ;  /* 0x3000001fff037230 */ /* 0x000fe40000004100 */
[C---:B------:R-:W-:Y:S01]  /*8310*/  FFMA R5, R27.reuse, R0, R5 ;  /* 0x000000001b057223 */ /* 0x040fe20000000005 */
[C---:B------:R-:W-:Y:S01]  /*8320*/  FMUL R11, R24.reuse, R11 ;  /* 0x0000000b180b7220 */ /* 0x040fe20000400000 */
[--C-:B------:R-:W-:Y:S02]  /*8330*/  HADD2.F32 R7, -RZ, R36.reuse.H0_H0 ;  /* 0x20000024ff077230 */ /* 0x100fe40000004100 */
[C---:B------:R-:W-:Y:S01]  /*8340*/  FMUL R8, R24.reuse, R12 ;  /* 0x0000000c18087220 */ /* 0x040fe20000400000 */
[----:B------:R-:W-:Y:S02]  /*8350*/  HADD2.F32 R0, -RZ, R36.H1_H1 ;  /* 0x30000024ff007230 */ /* 0x000fe40000004100 */
[C---:B------:R-:W-:Y:S01]  /*8360*/  FMUL R9, R24.reuse, R13 ;  /* 0x0000000d18097220 */ /* 0x040fe20000400000 */
[C---:B------:R-:W-:Y:S01]  /*8370*/  FFMA R6, R27.reuse, R2, R6 ;  /* 0x000000021b067223 */ /* 0x040fe20000000006 */
[C---:B------:R-:W-:Y:S01]  /*8380*/  FFMA R11, R27.reuse, R3, R11 ;  /* 0x000000031b0b7223 */ /* 0x040fe2000000000b */
[C---:B------:R-:W-:Y:S01]  /*8390*/  FFMA R8, R27.reuse, R7, R8 ;  /* 0x000000071b087223 */ /* 0x040fe20000000008 */
[C---:B------:R-:W-:Y:S01]  /*83a0*/  FFMA R9, R27.reuse, R0, R9 ;  /* 0x000000001b097223 */ /* 0x040fe20000000009 */
[--C-:B------:R-:W-:Y:S02]  /*83b0*/  HADD2.F32 R2, -RZ, R37.reuse.H0_H0 ;  /* 0x20000025ff027230 */ /* 0x100fe40000004100 */
[C---:B------:R-:W-:Y:S01]  /*83c0*/  FMUL R10, R24.reuse, R14 ;  /* 0x0000000e180a7220 */ /* 0x040fe20000400000 */
[----:B------:R-:W-:Y:S02]  /*83d0*/  HADD2.F32 R0, -RZ, R37.H1_H1 ;  /* 0x30000025ff007230 */ /* 0x000fe40000004100 */
[C---:B------:R-:W-:Y:S01]  /*83e0*/  FMUL R15, R24.reuse, R15 ;  /* 0x0000000f180f7220 */ /* 0x040fe20000400000 */
[C---:B------:R-:W-:Y:S01]  /*83f0*/  FMUL R12, R24.reuse, R16 ;  /* 0x00000010180c7220 */ /* 0x040fe20000400000 */
[C---:B------:R-:W-:Y:S01]  /*8400*/  FFMA R10, R27.reuse, R2, R10 ;  /* 0x000000021b0a7223 */ /* 0x040fe2000000000a */
[--C-:B------:R-:W-:Y:S02]  /*8410*/  HADD2.F32 R2, -RZ, R38.reuse.H0_H0 ;  /* 0x20000026ff027230 */ /* 0x100fe40000004100 */
[----:B------:R-:W-:Y:S01]  /*8420*/  FFMA R15, R27, R0, R15 ;  /* 0x000000001b0f7223 */ /* 0x000fe2000000000f */
[----:B------:R-:W-:Y:S01]  /*8430*/  HADD2.F32 R0, -RZ, R38.H1_H1 ;  /* 0x30000026ff007230 */ /* 0x000fe20000004100 */
[----:B------:R-:W-:Y:S01]  /*8440*/  F2FP.F16.F32.PACK_AB R34, R5, R4 ;  /* 0x000000040522723e */ /* 0x000fe200000000ff */
        /* <DEDUP_REMOVED lines=14> */
[----:B------:R-:W-:Y:S02]  /*8530*/  F2FP.F16.F32.PACK_AB R11, R19, R14 ;  /* 0x0000000e130b723e */ /* 0x000fe400000000ff */
[----:B------:R-:W-:Y:S02]  /*8540*/  MOV R2, UR46 ;  /* 0x0000002e00027c02 */ /* 0x000fe40008000f00 */
[----:B------:R-:W-:Y:S01]  /*8550*/  MOV R0, UR47 ;  /* 0x0000002f00007c02 */ /* 0x000fe20008000f00 */
[----:B------:R1:W-:Y:S01]  /*8560*/  STS.128 [R63+0x1300], R8 ;  /* 0x001300083f007388 */ /* 0x0003e20000000c00 */
[----:B------:R-:W-:Y:S02]  /*8570*/  @P6 LEA R2, R2, UR43, 0x3 ;  /* 0x0000002b02026c11 */ /* 0x000fe4000f8e18ff */
[----:B------:R-:W-:Y:S02]  /*8580*/  @P6 SHF.L.U32 R3, R60, 0x1f, RZ ;  /* 0x0000001f3c036819 */ /* 0x000fe400000006ff */
[----:B------:R-:W-:Y:S01]  /*8590*/  @P6 IADD3 R2, PT, PT, R2, 0x1c0, RZ ;  /* 0x000001c002026810 */ /* 0x000fe20007ffe0ff */
[----:B------:R-:W-:Y:S01]  /*85a0*/  @!PT LDS RZ, [RZ] ;  /* 0x00000000fffff984 */ /* 0x000fe20000000800 */
[----:B------:R-:W-:Y:S01]  /*85b0*/  @!PT LDS RZ, [RZ] ;  /* 0x00000000fffff984 */ /* 0x000fe20000000800 */
[----:B------:R-:W-:Y:S01]  /*85c0*/  @!PT LDS RZ, [RZ] ;  /* 0x00000000fffff984 */ /* 0x000fe20000000800 */
[----:B------:R-:W-:Y:S01]  /*85d0*/  @!PT LDS RZ, [RZ] ;  /* 0x00000000fffff984 */ /* 0x000fe20000000800 */
[----:B------:R2:W-:Y:S06]  /*85e0*/  MEMBAR.ALL.CTA ;  /* 0x0000000000007992 */ /* 0x0005ec0000008000 */
[----:B--2---:R-:W2:Y:S01]  /*85f0*/  FENCE.VIEW.ASYNC.S ;  /* 0x00000000000073c6 */ /* 0x004ea20000000000 */
[----:B------:R-:W-:Y:S02]  /*8600*/  @P6 PRMT R0, R0, 0x654, R2 ;  /* 0x0000065400006816 */ /* 0x000fe40000000002 */
[----:B------:R-:W-:Y:S01]  /*8610*/  LEA R2, R26, UR43, 0x3 ;  /* 0x0000002b1a027c11 */ /* 0x000fe2000f8e18ff */
[----:B--2---:R-:W-:Y:S06]  /*8620*/  BAR.SYNC.DEFER_BLOCKING 0x1, 0x80 ;  /* 0x0042000000007b1d */ /* 0x004fec0000010000 */
[----:B------:R-:W-:Y:S05]  /*8630*/  @P0 BRA `(.L_x_149) ;  /* 0x00000000003c0947 */ /* 0x000fea0003800000 */
[----:B------:R-:W2:Y:S01]  /*8640*/  LDCU.64 UR6, c[0x0][0x348] ;  /* 0x00006900ff0677ac */ /* 0x000ea20008000a00 */
[----:B------:R-:W-:Y:S02]  /*8650*/  UIADD3 UR13, UPT, UPT, UR49, 0x10, URZ ;  /* 0x00000010310d7890 */ /* 0x000fe4000fffe0ff */
[----:B------:R-:W-:Y:S01]  /*8660*/  UIADD3 UR12, UPT, UPT, UR43, 0x1300, URZ ;  /* 0x000013002b0c7890 */ /* 0x000fe2000fffe0ff */
[----:B------:R-:W-:Y:S01]  /*8670*/  UMOV UR14, UR50 ;  /* 0x00000032000e7c82 */ /* 0x000fe20008000000 */
[----:B------:R-:W-:Y:S01]  /*8680*/  UMOV UR15, UR36 ;  /* 0x00000024000f7c82 */ /* 0x000fe20008000000 */
[----:B------:R-:W-:Y:S02]  /*8690*/  UIADD3 UR9, UPT, UPT, UR49, 0x50, URZ ;  /* 0x0000005031097890 */ /* 0x000fe4000fffe0ff */
[----:B------:R-:W-:Y:S01]  /*86a0*/  UIADD3 UR8, UPT, UPT, UR43, 0x1b00, URZ ;  /* 0x00001b002b087890 */ /* 0x000fe2000fffe0ff */
[----:B------:R-:W-:Y:S01]  /*86b0*/  UMOV UR10, UR50 ;  /* 0x00000032000a7c82 */ /* 0x000fe20008000000 */
[----:B------:R-:W-:Y:S01]  /*86c0*/  UMOV UR11, UR36 ;  /* 0x00000024000b7c82 */ /* 0x000fe20008000000 */
[----:B--2---:R-:W-:Y:S04]  /*86d0*/  UIADD3 UR4, UP0, UPT, UR6, 0x680, URZ ;  /* 0x0000068006047890 */ /* 0x004fe8000ff1e0ff */
[----:B------:R-:W-:Y:S09]  /*86e0*/  UIADD3.X UR5, UPT, UPT, URZ, UR7, URZ, UP0, !UPT ;  /* 0x00000007ff057290 */ /* 0x000ff200087fe4ff */
[----:B------:R2:W-:Y:S01]  /*86f0*/  UTMASTG.3D [UR12], [UR4] ;  /* 0x0000000c040073b5 */ /* 0x0005e20008010000 */
[----:B------:R2:W-:Y:S01]  /*8700*/  UTMASTG.3D [UR8], [UR4] ;  /* 0x00000008040073b5 */ /* 0x0005e20008010000 */
[----:B------:R0:W-:Y:S01]  /*8710*/  UTMACMDFLUSH ;  /* 0x00000000000079b7 */ /* 0x0001e20000000000 */
[----:B--2---:R-:W-:Y:S04]  /*8720*/  DEPBAR.LE SB0, 0x1 ;  /* 0x000080400000791a */ /* 0x004fe80000000000 */
.L_x_149:
[----:B------:R-:W-:Y:S05]  /*8730*/  BSYNC.RECONVERGENT B0 ;  /* 0x0000000000007941 */ /* 0x000fea0003800200 */
.L_x_148:
[----:B------:R-:W-:Y:S01]  /*8740*/  BAR.SYNC.DEFER_BLOCKING 0x1, 0x80 ;  /* 0x0042000000007b1d */ /* 0x000fe20000010000 */
[----:B------:R-:W-:Y:S04]  /*8750*/  UIADD3 UR4, UPT, UPT, UR46, 0x1, URZ ;  /* 0x000000012e047890 */ /* 0x000fe8000fffe0ff */
[----:B------:R-:W-:Y:S04]  /*8760*/  UISETP.NE.AND UP0, UPT, UR4, 0x4, UPT ;  /* 0x000000040400788c */ /* 0x000fe8000bf05270 */
[----:B------:R-:W-:Y:S01]  /*8770*/  USEL UR44, UR4, URZ, UP0 ;  /* 0x000000ff042c7287 */ /* 0x000fe20008000000 */
[----:B------:R2:W-:Y:S01]  /*8780*/  @P6 SYNCS.ARRIVE.TRANS64.RED.A1T0 RZ, [R0+URZ], RZ ;  /* 0x000000ff00ff69a7 */ /* 0x0005e200081004ff */
[----:B------:R-:W-:Y:S01]  /*8790*/  BSSY B1, `(.L_x_150) ;  /* 0x0000013000017945 */ /* 0x000fe20003800000 */
[----:B------:R-:W3:Y:S02]  /*87a0*/  @P6 SYNCS.PHASECHK.TRANS64.TRYWAIT P0, [R2+URZ+0x1a0], R3 ;  /* 0x0001a003020065a7 */ /* 0x000ee400080011ff */
[----:B---3--:R-:W-:Y:S01]  /*87b0*/  @P6 SEL R64, RZ, 0x1, !P0 ;  /* 0x00000001ff406807 */ /* 0x008fe20004000000 */
[----:B--2---:R-:W-:Y:S06]  /*87c0*/  @!P6 BRA `(.L_x_151) ;  /* 0x00000000003ce947 */ /* 0x004fec0003800000 */
[----:B------:R-:W-:Y:S01]  /*87d0*/  ISETP.NE.AND P1, PT, R65, RZ, PT ;  /* 0x000000ff4100720c */ /* 0x000fe20003f25270 */
[----:B------:R-:W-:Y:S01]  /*87e0*/  BSSY B0, `(.L_x_152) ;  /* 0x0000009000007945 */ /* 0x000fe20003800000 */
[----:B------:R-:W-:Y:S11]  /*87f0*/  ISETP.NE.AND P0, PT, R64, RZ, PT ;  /* 0x000000ff4000720c */ /* 0x000ff60003f05270 */
[----:B------:R-:W-:Y:S05]  /*8800*/  @P1 IMAD R3, R26, 0x1000, R57 ;  /* 0x000010001a031824 */ /* 0x000fea00078e0239 */
[----:B------:R-:W-:Y:S05]  /*8810*/  @P1 IADD3 R0, PT, PT, R3, UR43, RZ ;  /* 0x0000002b03001c10 */ /* 0x000fea000fffe0ff */
[----:B------:R-:W-:Y:S01]  /*8820*/  @P1 IMAD.IADD R0, R66, 0x1, R0 ;  /* 0x0000000142001824 */ /* 0x000fe200078e0200 */
[----:B------:R-:W-:Y:S06]  /*8830*/  @P0 BRA `(.L_x_153) ;  /* 0x00000000000c0947 */ /* 0x000fec0003800000 */
[----:B------:R-:W-:Y:S04]  /*8840*/  SHF.L.U32 R4, R60, 0x1f, RZ ;  /* 0x0000001f3c047819 */ /* 0x000fe800000006ff */
[----:B------:R-:W2:Y:S02]  /*8850*/  SYNCS.PHASECHK.TRANS64.TRYWAIT P0, [R2+URZ+0x1a0], R4 ;  /* 0x0001a004020075a7 */ /* 0x000ea400080011ff */
[----:B--2---:R-:W-:Y:S05]  /*8860*/  @!P0 BRA `(.L_x_154) ;  /* 0x0000002800148947 */ /* 0x004fea0003800000 */
.L_x_153:
[----:B------:R-:W-:Y:S05]  /*8870*/  BSYNC B0 ;  /* 0x0000000000007941 */ /* 0x000fea0003800000 */
.L_x_152:
[----:B------:R-:W-:Y:S02]  /*8880*/  ISETP.NE.AND P0, PT, R65, RZ, PT ;  /* 0x000000ff4100720c */ /* 0x000fe40003f05270 */
[----:B------:R-:W-:Y:S11]  /*8890*/  IADD3 R26, PT, PT, R26, 0x1, RZ ;  /* 0x000000011a1a7810 */ /* 0x000ff60007ffe0ff */
[----:B------:R3:W4:Y:S04]  /*88a0*/  @P0 LDS.128 R28, [R3+UR43+0x300] ;  /* 0x0003002b031c0984 */ /* 0x0007280008000c00 */
[----:B------:R3:W1:Y:S02]  /*88b0*/  @P0 LDS.128 R36, [R0+0x300] ;  /* 0x0003000000240984 */ /* 0x0006640000000c00 */
.L_x_151:
[----:B------:R-:W-:Y:S05]  /*88c0*/  BSYNC B1 ;  /* 0x0000000000017941 */ /* 0x000fea0003800000 */
.L_x_150:
[----:B---3--:R-:W-:Y:S05]  /*88d0*/  VIADD R0, R25, 0x20 ;  /* 0x0000002019007836 */ /* 0x008fea0000000000 */
[----:B------:R-:W-:Y:S04]  /*88e0*/  SHF.R.U32.HI R0, RZ, 0x15, R0 ;  /* 0x00000015ff007819 */ /* 0x000fe80000011600 */
[----:B------:R-:W-:Y:S11]  /*88f0*/  LOP3.LUT P0, RZ, R0, 0x3, R51, 0x48, !PT ;  /* 0x0000000300ff7812 */ /* 0x000ff60007804833 */
[----:B------:R-:W-:Y:S02]  /*8900*/  @!UPT UIADD3 URZ, UPT, UPT, URZ, URZ, URZ ;  /* 0x000000fffffff290 */ /* 0x000fe4000fffe0ff */
[----:B------:R-:W-:Y:S05]  /*8910*/  @!P0 BRA `(.L_x_155) ;  /* 0x0000000000408947 */ /* 0x000fea0003800000 */
[----:B------:R-:W3:Y:S01]  /*8920*/  LDCU.64 UR8, c[0x4][0x70] ;  /* 0x01000e00ff0877ac */ /* 0x000ee20008000a00 */
[----:B------:R-:W-:Y:S01]  /*8930*/  MOV R3, 0x0 ;  /* 0x0000000000037802 */ /* 0x000fe20000000f00 */
[----:B------:R-:W-:Y:S02]  /*8940*/  HFMA2 R12, -RZ, RZ, 0, 5.9604644775390625e-08 ;  /* 0x00000001ff0c7431 */ /* 0x000fe400000001ff */
[----:B-1----:R-:W-:Y:S02]  /*8950*/  IMAD.MOV.U32 R8, RZ, RZ, 0x192 ;  /* 0x00000192ff087424 */ /* 0x002fe400078e00ff */
[----:B------:R-:W-:Y:S01]  /*8960*/  IMAD.MOV.U32 R13, RZ, RZ, RZ ;  /* 0x000000ffff0d7224 */ /* 0x000fe200078e00ff */
[----:B------:R-:W1:Y:S01]  /*8970*/  LDCU.64 UR6, c[0x4][0x78] ;  /* 0x01000f00ff0677ac */ /* 0x000e620008000a00 */
[----:B--2---:R-:W2:Y:S01]  /*8980*/  LDC.64 R2, c[0x4][R3] ;  /* 0x0100000003027b82 */ /* 0x004ea20000000a00 */
[----:B------:R-:W5:Y:S01]  /*8990*/  LDCU.64 UR4, c[0x4][0x10] ;  /* 0x01000200ff0477ac */ /* 0x000f620008000a00 */
[----:B---3--:R-:W-:Y:S01]  /*89a0*/  MOV R5, UR9 ;  /* 0x0000000900057c02 */ /* 0x008fe20008000f00 */
[----:B------:R-:W-:Y:S01]  /*89b0*/  IMAD.U32 R4, RZ, RZ, UR8 ;  /* 0x00000008ff047e24 */ /* 0x000fe2000f8e00ff */
[----:B-1----:R-:W-:Y:S01]  /*89c0*/  MOV R7, UR7 ;  /* 0x0000000700077c02 */ /* 0x002fe20008000f00 */
[----:B------:R-:W-:Y:S01]  /*89d0*/  IMAD.U32 R6, RZ, RZ, UR6 ;  /* 0x00000006ff067e24 */ /* 0x000fe2000f8e00ff */
[----:B-----5:R-:W-:Y:S01]  /*89e0*/  MOV R11, UR5 ;  /* 0x00000005000b7c02 */ /* 0x020fe20008000f00 */
[----:B------:R-:W-:Y:S02]  /*89f0*/  IMAD.U32 R10, RZ, RZ, UR4 ;  /* 0x00000004ff0a7e24 */ /* 0x000fe4000f8e00ff */
[----:B------:R-:W-:Y:S07]  /*8a00*/  LEPC R20, `(.L_x_155) ;  /* 0x000000001014794e */ /* 0x000fee0000000000 */
[----:B--2-4-:R-:W-:Y:S05]  /*8a10*/  CALL.ABS.NOINC R2 ;  /* 0x0000000002007343 */ /* 0x014fea0003c00000 */
.L_x_155:
[----:B------:R-:W-:Y:S01]  /*8a20*/  ISETP.NE.AND P6, PT, R62, RZ, PT ;  /* 0x000000ff3e00720c */ /* 0x000fe20003fc5270 */
[----:B------:R-:W-:Y:S05]  /*8a30*/  WARPSYNC.ALL ;  /* 0x0000000000007948 */ /* 0x000fea0003800000 */
[----:B------:R-:W-:Y:S01]  /*8a40*/  R2UR UR4, R25 ;  /* 0x00000000190472ca */ /* 0x000fe200000e0000 */
[----:B----4-:R-:W-:Y:S01]  /*8a50*/  HADD2.F32 R3, -RZ, R28.H0_H0 ;  /* 0x2000001cff037230 */ /* 0x010fe20000004100 */
[----:B------:R-:W-:Y:S01]  /*8a60*/  ISETP.NE.AND P0, PT, R61, RZ, PT ;  /* 0x000000ff3d00720c */ /* 0x000fe20003f05270 */
[----:B------:R-:W-:Y:S01]  /*8a70*/  HADD2.F32 R20, -RZ, R30.H0_H0 ;  /* 0x2000001eff147230 */ /* 0x000fe20000004100 */
[----:B------:R-:W-:Y:S09]  /*8a80*/  BSSY.RECONVERGENT B0, `(.L_x_156) ;  /* 0x0000058000007945 */ /* 0x000ff20003800200 */
[----:B-12---:R-:W1:Y:S02]  /*8a90*/  LDTM.x16 R4, tmem[UR4+0x20] ;  /* 0x00002004000479ee */ /* 0x006e640008240000 */
        /* <DEDUP_REMOVED lines=59> */
[----:B------:R-:W-:Y:S02]  /*8e50*/  LEA R3, R26, UR43, 0x3 ;  /* 0x0000002b1a037c11 */ /* 0x000fe4000f8e18ff */
        /* <DEDUP_REMOVED lines=8> */
[----:B------:R-:W-:Y:S01]  /*8ee0*/  @P6 SHF.L.U32 R2, R60, 0x1f, RZ ;  /* 0x0000001f3c026819 */ /* 0x000fe200000006ff */
        /* <DEDUP_REMOVED lines=17> */
.L_x_157:
[----:B------:R-:W-:Y:S05]  /*9000*/  BSYNC.RECONVERGENT B0 ;  /* 0x0000000000007941 */ /* 0x000fea0003800200 */
.L_x_156:
        /* <DEDUP_REMOVED lines=19> */
.L_x_161:
[----:B------:R-:W-:Y:S05]  /*9140*/  BSYNC B0 ;  /* 0x0000000000007941 */ /* 0x000fea0003800000 */
.L_x_160:
[----:B------:R-:W-:Y:S11]  /*9150*/  ISETP.NE.AND P0, PT, R65, RZ, PT ;  /* 0x000000ff4100720c */ /* 0x000ff60003f05270 */
[----:B------:R-:W-:Y:S02]  /*9160*/  @!UPT UIADD3 URZ, UPT, UPT, URZ, URZ, URZ ;  /* 0x000000fffffff290 */ /* 0x000fe4000fffe0ff */
[----:B------:R3:W4:Y:S04]  /*9170*/  @P0 LDS.128 R28, [R26+UR43+0x300] ;  /* 0x0003002b1a1c0984 */ /* 0x0007280008000c00 */
[----:B------:R3:W1:Y:S02]  /*9180*/  @P0 LDS.128 R36, [R66+0x300] ;  /* 0x0003000042240984 */ /* 0x0006640000000c00 */
.L_x_159:
[----:B------:R-:W-:Y:S05]  /*9190*/  BSYNC B1 ;  /* 0x0000000000017941 */ /* 0x000fea0003800000 */
.L_x_158:
[----:B--2---:R-:W-:Y:S05]  /*91a0*/  VIADD R0, R25, 0x30 ;  /* 0x0000003019007836 */ /* 0x004fea0000000000 */
[----:B------:R-:W-:Y:S04]  /*91b0*/  SHF.R.U32.HI R0, RZ, 0x15, R0 ;  /* 0x00000015ff007819 */ /* 0x000fe80000011600 */
[----:B------:R-:W-:Y:S11]  /*91c0*/  LOP3.LUT P0, RZ, R0, 0x3, R51, 0x48, !PT ;  /* 0x0000000300ff7812 */ /* 0x000ff60007804833 */
[----:B------:R-:W-:Y:S02]  /*91d0*/  @!UPT UIADD3 URZ, UPT, UPT, URZ, URZ, URZ ;  /* 0x000000fffffff290 */ /* 0x000fe4000fffe0ff */
[----:B------:R-:W-:Y:S05]  /*91e0*/  @!P0 BRA `(.L_x_163) ;  /* 0x0000000000408947 */ /* 0x000fea0003800000 */
[----:B------:R-:W2:Y:S01]  /*91f0*/  LDCU.64 UR8, c[0x4][0x70] ;  /* 0x01000e00ff0877ac */ /* 0x000ea20008000a00 */
[----:B------:R-:W-:Y:S01]  /*9200*/  MOV R3, 0x0 ;  /* 0x0000000000037802 */ /* 0x000fe20000000f00 */
        /* <DEDUP_REMOVED lines=14> */
.L_x_163:
[----:B------:R-:W-:Y:S01]  /*92f0*/  ISETP.NE.AND P0, PT, R61, RZ, PT ;  /* 0x000000ff3d00720c */ /* 0x000fe20003f05270 */
[----:B------:R-:W-:Y:S05]  /*9300*/  WARPSYNC.ALL ;  /* 0x0000000000007948 */ /* 0x000fea0003800000 */
[----:B------:R-:W-:Y:S01]  /*9310*/  R2UR UR4, R25 ;  /* 0x00000000190472ca */ /* 0x000fe200000e0000 */
[--C-:B----4-:R-:W-:Y:S01]  /*9320*/  HADD2.F32 R20, -RZ, R28.reuse.H0_H0 ;  /* 0x2000001cff147230 */ /* 0x110fe20000004100 */
[----:B------:R-:W-:Y:S01]  /*9330*/  IADD3 R54, PT, PT, R54, 0x230, RZ ;  /* 0x0000023036367810 */ /* 0x000fe20007ffe0ff */
[----:B------:R-:W-:Y:S01]  /*9340*/  HADD2.F32 R21, -RZ, R28.H1_H1 ;  /* 0x3000001cff157230 */ /* 0x000fe20000004100 */
[----:B------:R-:W-:Y:S01]  /*9350*/  BSSY.RECONVERGENT B0, `(.L_x_164) ;  /* 0x0000054000007945 */ /* 0x000fe20003800200 */
[--C-:B------:R-:W-:Y:S01]  /*9360*/  HADD2.F32 R25, -RZ, R29.reuse.H0_H0 ;  /* 0x2000001dff197230 */ /* 0x100fe20000004100 */
[----:B------:R-:W-:Y:S01]  /*9370*/  LOP3.LUT R54, R54, 0xfefffff8, RZ, 0xc0, !PT ;  /* 0xfefffff836367812 */ /* 0x000fe200078ec0ff */
[----:B---3--:R-:W-:Y:S02]  /*9380*/  HADD2.F32 R26, -RZ, R29.H1_H1 ;  /* 0x3000001dff1a7230 */ /* 0x008fe40000004100 */
[--C-:B------:R-:W-:Y:S02]  /*9390*/  HADD2.F32 R28, -RZ, R30.reuse.H0_H0 ;  /* 0x2000001eff1c7230 */ /* 0x100fe40000004100 */
[----:B------:R-:W-:Y:S02]  /*93a0*/  HADD2.F32 R29, -RZ, R30.H1_H1 ;  /* 0x3000001eff1d7230 */ /* 0x000fe40000004100 */
[----:B-1----:R-:W1:Y:S01]  /*93b0*/  LDTM.x16 R4, tmem[UR4+0x30] ;  /* 0x00003004000479ee */ /* 0x002e620008240000 */
[----:B------:R-:W-:Y:S01]  /*93c0*/  NOP ;  /* 0x0000000000007918 */ /* 0x000fe20000000000 */
[----:B-1----:R1:W-:Y:S01]  /*93d0*/  SYNCS.ARRIVE.TRANS64.RED.A1T0 RZ, [R54+URZ], RZ ;  /* 0x000000ff36ff79a7 */ /* 0x0023e200081004ff */
[--C-:B------:R-:W-:Y:S02]  /*93e0*/  HADD2.F32 R30, -RZ, R31.reuse.H0_H0 ;  /* 0x2000001fff1e7230 */ /* 0x100fe40000004100 */
[----:B------:R-:W-:Y:S02]  /*93f0*/  HADD2.F32 R31, -RZ, R31.H1_H1 ;  /* 0x3000001fff1f7230 */ /* 0x000fe40000004100 */
        /* <DEDUP_REMOVED lines=8> */
[C---:B------:R-:W-:Y:S01]  /*9480*/  FMUL R4, R24.reuse, R4 ;  /* 0x0000000418047220 */ /* 0x040fe20000400000 */
[C---:B------:R-:W-:Y:S01]  /*9490*/  FMUL R5, R24.reuse, R5 ;  /* 0x0000000518057220 */ /* 0x040fe20000400000 */
[C---:B------:R-:W-:Y:S01]  /*94a0*/  FMUL R6, R24.reuse, R6 ;  /* 0x0000000618067220 */ /* 0x040fe20000400000 */
[C---:B------:R-:W-:Y:S01]  /*94b0*/  FMUL R7, R24.reuse, R7 ;  /* 0x0000000718077220 */ /* 0x040fe20000400000 */
[C---:B------:R-:W-:Y:S01]  /*94c0*/  FFMA R4, R27.reuse, R20, R4 ;  /* 0x000000141b047223 */ /* 0x040fe20000000004 */
        /* <DEDUP_REMOVED lines=15> */
[C---:B------:R-:W-:Y:S01]  /*95c0*/  FMUL R12, R24.reuse, R16 ;  /* 0x00000010180c7220 */ /* 0x040fe20000400000 */
[C---:B------:R-:W-:Y:S01]  /*95d0*/  FFMA R0, R27.reuse, R32, R0 ;  /* 0x000000201b007223 */ /* 0x040fe20000000000 */
[C---:B------:R-:W-:Y:S01]  /*95e0*/  FMUL R13, R24.reuse, R17 ;  /* 0x00000011180d7220 */ /* 0x040fe20000400000 */
[----:B------:R-:W-:Y:S01]  /*95f0*/  FFMA R2, R27, R33, R2 ;  /* 0x000000211b027223 */ /* 0x000fe20000000002 */
[----:B------:R-:W-:Y:S01]  /*9600*/  F2FP.F16.F32.PACK_AB R4, R5, R4 ;  /* 0x000000040504723e */ /* 0x000fe200000000ff */
[C---:B------:R-:W-:Y:S01]  /*9610*/  FMUL R14, R24.reuse, R18 ;  /* 0x00000012180e7220 */ /* 0x040fe20000400000 */
[----:B------:R-:W-:Y:S01]  /*9620*/  FFMA R3, R27, R34, R3 ;  /* 0x000000221b037223 */ /* 0x000fe20000000003 */
[----:B------:R-:W-:Y:S01]  /*9630*/  F2FP.F16.F32.PACK_AB R5, R7, R6 ;  /* 0x000000060705723e */ /* 0x000fe200000000ff */
[----:B------:R-:W-:Y:S01]  /*9640*/  FFMA R15, R27, R35, R15 ;  /* 0x000000231b0f7223 */ /* 0x000fe2000000000f */
[----:B------:R-:W-:Y:S01]  /*9650*/  FMUL R19, R24, R19 ;  /* 0x0000001318137220 */ /* 0x000fe20000400000 */
[----:B------:R-:W-:Y:S01]  /*9660*/  F2FP.F16.F32.PACK_AB R6, R9, R8 ;  /* 0x000000080906723e */ /* 0x000fe200000000ff */
[----:B------:R-:W-:Y:S01]  /*9670*/  FFMA R12, R27, R36, R12 ;  /* 0x000000241b0c7223 */ /* 0x000fe2000000000c */
[----:B------:R-:W-:Y:S01]  /*9680*/  F2FP.F16.F32.PACK_AB R7, R11, R10 ;  /* 0x0000000a0b07723e */ /* 0x000fe200000000ff */
[C---:B------:R-:W-:Y:S01]  /*9690*/  FFMA R13, R27.reuse, R37, R13 ;  /* 0x000000251b0d7223 */ /* 0x040fe2000000000d */
[C---:B------:R-:W-:Y:S01]  /*96a0*/  FFMA R14, R27.reuse, R38, R14 ;  /* 0x000000261b0e7223 */ /* 0x040fe2000000000e */
[----:B------:R-:W-:Y:S01]  /*96b0*/  FFMA R19, R27, R39, R19 ;  /* 0x000000271b137223 */ /* 0x000fe20000000013 */
[----:B------:R-:W-:Y:S01]  /*96c0*/  F2FP.F16.F32.PACK_AB R16, R2, R0 ;  /* 0x000000000210723e */ /* 0x000fe200000000ff */
[----:B------:R1:W-:Y:S01]  /*96d0*/  STS.128 [R57+UR43+0x3300], R4 ;  /* 0x0033000439007988 */ /* 0x0003e20008000c2b */
        /* <DEDUP_REMOVED lines=27> */
.L_x_165:
[----:B------:R-:W-:Y:S05]  /*9890*/  BSYNC.RECONVERGENT B0 ;  /* 0x0000000000007941 */ /* 0x000fea0003800200 */
.L_x_164:
[----:B------:R-:W-:Y:S01]  /*98a0*/  BAR.SYNC.DEFER_BLOCKING 0x1, 0x80 ;  /* 0x0042000000007b1d */ /* 0x000fe20000010000 */
[----:B------:R-:W-:Y:S01]  /*98b0*/  UISETP.NE.AND UP0, UPT, UR52, -0x4, UPT ;  /* 0xfffffffc3400788c */ /* 0x000fe2000bf05270 */
[----:B------:R-:W-:Y:S08]  /*98c0*/  IADD3 R22, PT, PT, R22, 0x1, RZ ;  /* 0x0000000116167810 */ /* 0x000ff00007ffe0ff */
[----:B------:R-:W-:Y:S05]  /*98d0*/  BRA.U !UP0, `(.L_x_166) ;  /* 0x0000000108287547 */ /* 0x000fea000b800000 */
[----:B------:R-:W-:Y:S01]  /*98e0*/  ISETP.NE.AND P0, PT, R62, RZ, PT ;  /* 0x000000ff3e00720c */ /* 0x000fe20003f05270 */
[----:B------:R-:W-:Y:S01]  /*98f0*/  IMAD.U32 R2, RZ, RZ, UR46 ;  /* 0x0000002eff027e24 */ /* 0x000fe2000f8e00ff */
[----:B------:R-:W-:Y:S01]  /*9900*/  UIADD3 UR4, UPT, UPT, UR46, 0x1, URZ ;  /* 0x000000012e047890 */ /* 0x000fe2000fffe0ff */
[----:B------:R-:W-:Y:S03]  /*9910*/  IMAD.U32 R0, RZ, RZ, UR47 ;  /* 0x0000002fff007e24 */ /* 0x000fe6000f8e00ff */
[----:B------:R-:W-:Y:S04]  /*9920*/  UISETP.NE.AND UP0, UPT, UR4, 0x4, UPT ;  /* 0x000000040400788c */ /* 0x000fe8000bf05270 */
[----:B------:R-:W-:Y:S03]  /*9930*/  USEL UR46, UR4, URZ, UP0 ;  /* 0x000000ff042e7287 */ /* 0x000fe60008000000 */
[----:B------:R-:W-:Y:S05]  /*9940*/  @P0 LEA R2, R2, UR43, 0x3 ;  /* 0x0000002b02020c11 */ /* 0x000fea000f8e18ff */
[----:B------:R-:W-:Y:S05]  /*9950*/  @P0 VIADD R2, R2, 0x1c0 ;  /* 0x000001c002020836 */ /* 0x000fea0000000000 */
[----:B------:R-:W-:Y:S04]  /*9960*/  @P0 PRMT R0, R0, 0x654, R2 ;  /* 0x0000065400000816 */ /* 0x000fe80000000002 */
[----:B------:R2:W-:Y:S03]  /*9970*/  @P0 SYNCS.ARRIVE.TRANS64.RED.A1T0 RZ, [R0+URZ], RZ ;  /* 0x000000ff00ff09a7 */ /* 0x0005e600081004ff */
.L_x_166:
[----:B------:R-:W-:Y:S01]  /*9980*/  R2UR UR4, R52 ;  /* 0x00000000340472ca */ /* 0x000fe200000e0000 */
[----:B------:R-:W-:Y:S01]  /*9990*/  UISETP.NE.AND UP0, UPT, UR62, URZ, UPT ;  /* 0x000000ff3e00728c */ /* 0x000fe2000bf05270 */
[----:B------:R-:W-:Y:S01]  /*99a0*/  ISETP.NE.AND P0, PT, R56, 0x2, PT ;  /* 0x000000023800780c */ /* 0x000fe20003f05270 */
[----:B------:R-:W-:Y:S01]  /*99b0*/  UIADD3 UR20, UPT, UPT, UR37, UR63, URZ ;  /* 0x0000003f25147290 */ /* 0x000fe2000fffe0ff */
[----:B------:R-:W-:Y:S01]  /*99c0*/  ISETP.NE.AND P1, PT, R22, 0x4, PT ;  /* 0x000000041600780c */ /* 0x000fe20003f25270 */
[----:B------:R-:W-:Y:S01]  /*99d0*/  UIADD3 UR52, UPT, UPT, UR52, 0x4, URZ ;  /* 0x0000000434347890 */ /* 0x000fe2000fffe0ff */
[----:B------:R-:W-:Y:S01]  /*99e0*/  SEL R2, RZ, 0x1, P0 ;  /* 0x00000001ff027807 */ /* 0x000fe20000000000 */
[----:B------:R-:W-:Y:S01]  /*99f0*/  UMOV UR36, UR61 ;  /* 0x0000003d00247c82 */ /* 0x000fe20008000000 */
[----:B--2---:R-:W-:Y:S02]  /*9a00*/  SEL R0, RZ, 0x1, P1 ;  /* 0x00000001ff007807 */ /* 0x004fe40000800000 */
[----:B------:R-:W-:Y:S02]  /*9a10*/  LOP3.LUT R58, R58, R2, RZ, 0x3c, !PT ;  /* 0x000000023a3a7212 */ /* 0x000fe400078e3cff */
[----:B------:R-:W-:Y:S01]  /*9a20*/  LOP3.LUT R59, R59, R0, RZ, 0x3c, !PT ;  /* 0x000000003b3b7212 */ /* 0x000fe200078e3cff */
[----:B------:R-:W-:Y:S01]  /*9a30*/  UIADD3 UR24, UPT, UPT, UR38, UR4, URZ ;  /* 0x0000000426187290 */ /* 0x000fe2000fffe0ff */
[----:B------:R-:W-:Y:S02]  /*9a40*/  SEL R56, R56, RZ, P0 ;  /* 0x000000ff38387207 */ /* 0x000fe40000000000 */
[----:B------:R-:W-:Y:S01]  /*9a50*/  SEL R22, R22, RZ, P1 ;  /* 0x000000ff16167207 */ /* 0x000fe20000800000 */
[----:B------:R-:W-:Y:S08]  /*9a60*/  BRA.U UP0, `(.L_x_167) ;  /* 0xffffffcd00787547 */ /* 0x000ff0000b83ffff */
[----:B------:R-:W2:Y:S01]  /*9a70*/  LDCU.64 UR4, c[0x0][0x888] ;  /* 0x00011100ff0477ac */ /* 0x000ea20008000a00 */
[----:B------:R-:W3:Y:S01]  /*9a80*/  LDCU.64 UR6, c[0x0][0x890] ;  /* 0x00011200ff0677ac */ /* 0x000ee20008000a00 */
[----:B--2---:R-:W-:Y:S02]  /*9a90*/  ISETP.NE.U32.AND P2, PT, RZ, UR4, PT ;  /* 0x00000004ff007c0c */ /* 0x004fe4000bf45070 */
[----:B---3--:R-:W-:Y:S02]  /*9aa0*/  ISETP.NE.U32.AND P1, PT, RZ, UR6, PT ;  /* 0x00000006ff007c0c */ /* 0x008fe4000bf25070 */
[----:B------:R-:W-:Y:S02]  /*9ab0*/  ISETP.NE.AND.EX P2, PT, RZ, UR5, PT, P2 ;  /* 0x00000005ff007c0c */ /* 0x000fe4000bf45320 */
[----:B------:R-:W-:-:S13]  /*9ac0*/  ISETP.NE.AND.EX P0, PT, RZ, UR7, PT, P1 ;  /* 0x00000007ff007c0c */ /* 0x000fda000bf05310 */
[----:B------:R-:W-:Y:S05]  /*9ad0*/  @P2 BRA P0, `(.L_x_168) ;  /* 0x00000000003c2947 */ /* 0x000fea0000000000 */
[----:B------:R-:W-:-:S13]  /*9ae0*/  ISETP.NE.AND.EX P1, PT, RZ, UR7, PT, P1 ;  /* 0x00000007ff007c0c */ /* 0x000fda000bf25310 */
[----:B------:R-:W-:Y:S05]  /*9af0*/  @P1 BRA `(.L_x_169) ;  /* 0x00000000000c1947 */ /* 0x000fea0003800000 */
[----:B------:R-:W-:-:S13]  /*9b00*/  FSETP.NEU.AND P0, PT, R27, RZ, PT ;  /* 0x000000ff1b00720b */ /* 0x000fda0003f0d000 */
[----:B------:R-:W-:Y:S05]  /*9b10*/  @!P0 EXIT ;  /* 0x000000000000894d */ /* 0x000fea0003800000 */
[----:B------:R-:W-:Y:S05]  /*9b20*/  BRA `(.L_x_168) ;  /* 0x0000000000287947 */ /* 0x000fea0003800000 */
.L_x_169:
[----:B------:R-:W-:Y:S01]  /*9b30*/  ISETP.NE.AND P0, PT, R55, RZ, PT ;  /* 0x000000ff3700720c */ /* 0x000fe20003f05270 */
[----:B------:R-:W-:-:S12]  /*9b40*/  BSSY.RECONVERGENT B0, `(.L_x_168) ;  /* 0x0000008000007945 */ /* 0x000fd80003800200 */
[----:B------:R-:W-:Y:S05]  /*9b50*/  @P0 BRA `(.L_x_170) ;  /* 0x0000000000100947 */ /* 0x000fea0003800000 */
[----:B------:R-:W-:-:S04]  /*9b60*/  ISETP.NE.U32.AND P0, PT, RZ, UR4, PT ;  /* 0x00000004ff007c0c */ /* 0x000fc8000bf05070 */
[----:B------:R-:W-:-:S13]  /*9b70*/  ISETP.NE.AND.EX P0, PT, RZ, UR5, PT, P0 ;  /* 0x00000005ff007c0c */ /* 0x000fda000bf05300 */
[----:B------:R-:W-:Y:S05]  /*9b80*/  @!P0 EXIT ;  /* 0x000000000000894d */ /* 0x000fea0003800000 */
[----:B------:R-:W-:Y:S05]  /*9b90*/  BRA `(.L_x_171) ;  /* 0x0000000000087947 */ /* 0x000fea0003800000 */
.L_x_170:
[----:B------:R-:W-:-:S13]  /*9ba0*/  FSETP.NEU.AND P0, PT, R27, RZ, PT ;  /* 0x000000ff1b00720b */ /* 0x000fda0003f0d000 */
[----:B------:R-:W-:Y:S05]  /*9bb0*/  @!P0 EXIT ;  /* 0x000000000000894d */ /* 0x000fea0003800000 */
.L_x_171:
[----:B------:R-:W-:Y:S05]  /*9bc0*/  BSYNC.RECONVERGENT B0 ;  /* 0x0000000000007941 */ /* 0x000fea0003800200 */
.L_x_168:
[----:B------:R-:W-:Y:S01]  /*9bd0*/  ULEA UR6, UR46, UR43, 0x3 ;  /* 0x0000002b2e067291 */ /* 0x000fe2000f8e18ff */
[----:B------:R-:W-:-:S04]  /*9be0*/  DEPBAR.LE SB0, 0x0 ;  /* 0x000080000000791a */ /* 0x000fc80000000000 */
[----:B------:R-:W-:-:S04]  /*9bf0*/  UIADD3 UR6, UPT, UPT, UR6, 0x1c0, URZ ;  /* 0x000001c006067890 */ /* 0x000fc8000fffe0ff */
[----:B------:R-:W-:-:S09]  /*9c00*/  UPRMT UR6, UR47, 0x654, UR6 ;  /* 0x000006542f067896 */ /* 0x000fd20008000006 */
[----:B------:R-:W-:Y:S01]  /*9c10*/  SYNCS.ARRIVE.TRANS64.RED.A1T0 RZ, [UR6], RZ ;  /* 0x000000ffffff79a7 */ /* 0x000fe20008100406 */
[----:B------:R-:W-:Y:S05]  /*9c20*/  EXIT ;  /* 0x000000000000794d */ /* 0x000fea0003800000 */
.L_x_25:
[----:B--2---:R2:W3:Y:S02]  /*9c30*/  SYNCS.PHASECHK.TRANS64.TRYWAIT P0, [R0+URZ+0x260], R2 ;  /* 0x00026002000075a7 */ /* 0x0044e400080011ff */
[----:B---3--:R-:W-:Y:S05]  /*9c40*/  @!P0 NANOSLEEP.SYNCS 0x989680 ;  /* 0x009896800000895d */ /* 0x008fea0003900000 */
[----:B------:R-:W3:Y:S02]  /*9c50*/  @!P0 SYNCS.PHASECHK.TRANS64 P0, [R0+URZ+0x260], R2 ;  /* 0x00026002000085a7 */ /* 0x000ee400080010ff */
[----:B---3--:R-:W-:Y:S05]  /*9c60*/  @!P0 BRA `(.L_x_25) ;  /* 0xfffffffc00f08947 */ /* 0x008fea000383ffff */
[----:B------:R-:W-:Y:S05]  /*9c70*/  BRA `(.L_x_172) ;  /* 0xffffff80003c7947 */ /* 0x000fea000383ffff */
.L_x_28:
[----:B-1----:R-:W-:-:S07]  /*9c80*/  MOV R0, UR33 ;  /* 0x0000002100007c02 */ /* 0x002fce0008000f00 */
.L_x_173:
[----:B-1----:R1:W2:Y:S02]  /*9c90*/  SYNCS.PHASECHK.TRANS64.TRYWAIT P0, [R0+URZ+0xd0], R3 ;  /* 0x0000d003000075a7 */ /* 0x0022a400080011ff */
[----:B--2---:R-:W-:Y:S05]  /*9ca0*/  @!P0 NANOSLEEP.SYNCS 0x989680 ;  /* 0x009896800000895d */ /* 0x004fea0003900000 */
[----:B------:R-:W2:Y:S02]  /*9cb0*/  @!P0 SYNCS.PHASECHK.TRANS64 P0, [R0+URZ+0xd0], R3 ;  /* 0x0000d003000085a7 */ /* 0x000ea400080010ff */
[----:B--2---:R-:W-:Y:S05]  /*9cc0*/  @!P0 BRA `(.L_x_173) ;  /* 0xfffffffc00f08947 */ /* 0x004fea000383ffff */
[----:B------:R-:W-:Y:S05]  /*9cd0*/  BRA `(.L_x_27) ;  /* 0xffffff8000947947 */ /* 0x000fea000383ffff */
.L_x_35:
[----:B-1----:R-:W-:-:S07]  /*9ce0*/  MOV R0, UR17 ;  /* 0x0000001100007c02 */ /* 0x002fce0008000f00 */
.L_x_174:
[----:B-1----:R1:W2:Y:S02]  /*9cf0*/  SYNCS.PHASECHK.TRANS64.TRYWAIT P0, [R0+URZ+0xd0], R3 ;  /* 0x0000d003000075a7 */ /* 0x0022a400080011ff */
[----:B--2---:R-:W-:Y:S05]  /*9d00*/  @!P0 NANOSLEEP.SYNCS 0x989680 ;  /* 0x009896800000895d */ /* 0x004fea0003900000 */
[----:B------:R-:W2:Y:S02]  /*9d10*/  @!P0 SYNCS.PHASECHK.TRANS64 P0, [R0+URZ+0xd0], R3 ;  /* 0x0000d003000085a7 */ /* 0x000ea400080010ff */
[----:B--2---:R-:W-:Y:S05]  /*9d20*/  @!P0 BRA `(.L_x_174) ;  /* 0xfffffffc00f08947 */ /* 0x004fea000383ffff */
[----:B------:R-:W-:Y:S05]  /*9d30*/  BRA `(.L_x_34) ;  /* 0xffffff8400547947 */ /* 0x000fea000383ffff */
.L_x_40:
[----:B-1----:R1:W2:Y:S02]  /*9d40*/  SYNCS.PHASECHK.TRANS64.TRYWAIT P0, [R3+URZ+0x1f0], R0 ;  /* 0x0001f000030075a7 */ /* 0x0022a400080011ff */
[----:B--2---:R-:W-:Y:S05]  /*9d50*/  @!P0 NANOSLEEP.SYNCS 0x989680 ;  /* 0x009896800000895d */ /* 0x004fea0003900000 */
[----:B------:R-:W2:Y:S02]  /*9d60*/  @!P0 SYNCS.PHASECHK.TRANS64 P0, [R3+URZ+0x1f0], R0 ;  /* 0x0001f000030085a7 */ /* 0x000ea400080010ff */
[----:B--2---:R-:W-:Y:S05]  /*9d70*/  @!P0 BRA `(.L_x_40) ;  /* 0xfffffffc00f08947 */ /* 0x004fea000383ffff */
[----:B------:R-:W-:Y:S05]  /*9d80*/  BRA `(.L_x_175) ;  /* 0xffffff8400fc7947 */ /* 0x000fea000383ffff */
.L_x_44:
[----:B------:R-:W-:-:S07]  /*9d90*/  MOV R0, UR4 ;  /* 0x0000000400007c02 */ /* 0x000fce0008000f00 */
.L_x_176:
[----:B-1----:R1:W2:Y:S02]  /*9da0*/  SYNCS.PHASECHK.TRANS64.TRYWAIT P0, [R0+URZ], R2 ;  /* 0x00000002000075a7 */ /* 0x0022a400080011ff */
[----:B--2---:R-:W-:Y:S05]  /*9db0*/  @!P0 NANOSLEEP.SYNCS 0x989680 ;  /* 0x009896800000895d */ /* 0x004fea0003900000 */
[----:B------:R-:W2:Y:S02]  /*9dc0*/  @!P0 SYNCS.PHASECHK.TRANS64 P0, [R0+URZ], R2 ;  /* 0x00000002000085a7 */ /* 0x000ea400080010ff */
[----:B--2---:R-:W-:Y:S05]  /*9dd0*/  @!P0 BRA `(.L_x_176) ;  /* 0xfffffffc00f08947 */ /* 0x004fea000383ffff */
[----:B------:R-:W-:Y:S05]  /*9de0*/  BRA `(.L_x_177) ;  /* 0xffffff8c00a47947 */ /* 0x000fea000383ffff */
.L_x_45:
[----:B------:R-:W-:-:S07]  /*9df0*/  MOV R0, UR5 ;  /* 0x0000000500007c02 */ /* 0x000fce0008000f00 */
.L_x_178:
[----:B-1----:R1:W2:Y:S02]  /*9e00*/  SYNCS.PHASECHK.TRANS64.TRYWAIT P0, [R0+URZ], R3 ;  /* 0x00000003000075a7 */ /* 0x0022a400080011ff */
[----:B--2---:R-:W-:Y:S05]  /*9e10*/  @!P0 NANOSLEEP.SYNCS 0x989680 ;  /* 0x009896800000895d */ /* 0x004fea0003900000 */
[----:B------:R-:W2:Y:S02]  /*9e20*/  @!P0 SYNCS.PHASECHK.TRANS64 P0, [R0+URZ], R3 ;  /* 0x00000003000085a7 */ /* 0x000ea400080010ff */
[----:B--2---:R-:W-:Y:S05]  /*9e30*/  @!P0 BRA `(.L_x_178) ;  /* 0xfffffffc00f08947 */ /* 0x004fea000383ffff */
[----:B------:R-:W-:Y:S05]  /*9e40*/  BRA `(.L_x_179) ;  /* 0xffffff8c00b07947 */ /* 0x000fea000383ffff */
.L_x_46:
[----:B------:R-:W-:-:S07]  /*9e50*/  MOV R0, UR5 ;  /* 0x0000000500007c02 */ /* 0x000fce0008000f00 */
.L_x_180:
[----:B-1----:R1:W2:Y:S02]  /*9e60*/  SYNCS.PHASECHK.TRANS64.TRYWAIT P0, [R0+URZ], R3 ;  /* 0x00000003000075a7 */ /* 0x0022a400080011ff */
[----:B--2---:R-:W-:Y:S05]  /*9e70*/  @!P0 NANOSLEEP.SYNCS 0x989680 ;  /* 0x009896800000895d */ /* 0x004fea0003900000 */
[----:B------:R-:W2:Y:S02]  /*9e80*/  @!P0 SYNCS.PHASECHK.TRANS64 P0, [R0+URZ], R3 ;  /* 0x00000003000085a7 */ /* 0x000ea400080010ff */
[----:B--2---:R-:W-:Y:S05]  /*9e90*/  @!P0 BRA `(.L_x_180) ;  /* 0xfffffffc00f08947 */ /* 0x004fea000383ffff */
[----:B------:R-:W-:Y:S05]  /*9ea0*/  BRA `(.L_x_181) ;  /* 0xffffff8c00bc7947 */ /* 0x000fea000383ffff */
.L_x_47:
[----:B------:R-:W-:-:S07]  /*9eb0*/  MOV R0, UR5 ;  /* 0x0000000500007c02 */ /* 0x000fce0008000f00 */
.L_x_182:
[----:B-1----:R1:W2:Y:S02]  /*9ec0*/  SYNCS.PHASECHK.TRANS64.TRYWAIT P0, [R0+URZ], R3 ;  /* 0x00000003000075a7 */ /* 0x0022a400080011ff */
[----:B--2---:R-:W-:Y:S05]  /*9ed0*/  @!P0 NANOSLEEP.SYNCS 0x989680 ;  /* 0x009896800000895d */ /* 0x004fea0003900000 */
[----:B------:R-:W2:Y:S02]  /*9ee0*/  @!P0 SYNCS.PHASECHK.TRANS64 P0, [R0+URZ], R3 ;  /* 0x00000003000085a7 */ /* 0x000ea400080010ff */
[----:B--2---:R-:W-:Y:S05]  /*9ef0*/  @!P0 BRA `(.L_x_182) ;  /* 0xfffffffc00f08947 */ /* 0x004fea000383ffff */
[----:B------:R-:W-:Y:S05]  /*9f00*/  BRA `(.L_x_183) ;  /* 0xffffff8c00c87947 */ /* 0x000fea000383ffff */
.L_x_48:
[----:B------:R-:W-:-:S07]  /*9f10*/  MOV R0, UR5 ;  /* 0x0000000500007c02 */ /* 0x000fce0008000f00 */
.L_x_184:
[----:B-1----:R1:W2:Y:S02]  /*9f20*/  SYNCS.PHASECHK.TRANS64.TRYWAIT P0, [R0+URZ], R3 ;  /* 0x00000003000075a7 */ /* 0x0022a400080011ff */
[----:B--2---:R-:W-:Y:S05]  /*9f30*/  @!P0 NANOSLEEP.SYNCS 0x989680 ;  /* 0x009896800000895d */ /* 0x004fea0003900000 */
[----:B------:R-:W2:Y:S02]  /*9f40*/  @!P0 SYNCS.PHASECHK.TRANS64 P0, [R0+URZ], R3 ;  /* 0x00000003000085a7 */ /* 0x000ea400080010ff */
[----:B--2---:R-:W-:Y:S05]  /*9f50*/  @!P0 BRA `(.L_x_184) ;  /* 0xfffffffc00f08947 */ /* 0x004fea000383ffff */
[----:B------:R-:W-:Y:S05]  /*9f60*/  BRA `(.L_x_185) ;  /* 0xffffff8c00d47947 */ /* 0x000fea000383ffff */
.L_x_49:
[----:B------:R-:W-:-:S07]  /*9f70*/  MOV R0, UR5 ;  /* 0x0000000500007c02 */ /* 0x000fce0008000f00 */
.L_x_186:
[----:B-1----:R1:W2:Y:S02]  /*9f80*/  SYNCS.PHASECHK.TRANS64.TRYWAIT P0, [R0+URZ], R3 ;  /* 0x00000003000075a7 */ /* 0x0022a400080011ff */
[----:B--2---:R-:W-:Y:S05]  /*9f90*/  @!P0 NANOSLEEP.SYNCS 0x989680 ;  /* 0x009896800000895d */ /* 0x004fea0003900000 */
[----:B------:R-:W2:Y:S02]  /*9fa0*/  @!P0 SYNCS.PHASECHK.TRANS64 P0, [R0+URZ], R3 ;  /* 0x00000003000085a7 */ /* 0x000ea400080010ff */
[----:B--2---:R-:W-:Y:S05]  /*9fb0*/  @!P0 BRA `(.L_x_186) ;  /* 0xfffffffc00f08947 */ /* 0x004fea000383ffff */
[----:B------:R-:W-:Y:S05]  /*9fc0*/  BRA `(.L_x_187) ;  /* 0xffffff8c00e07947 */ /* 0x000fea000383ffff */
.L_x_50:
[----:B------:R-:W-:-:S07]  /*9fd0*/  MOV R0, UR5 ;  /* 0x0000000500007c02 */ /* 0x000fce0008000f00 */
.L_x_188:
[----:B-1----:R1:W2:Y:S02]  /*9fe0*/  SYNCS.PHASECHK.TRANS64.TRYWAIT P0, [R0+URZ], R3 ;  /* 0x00000003000075a7 */ /* 0x0022a400080011ff */
[----:B--2---:R-:W-:Y:S05]  /*9ff0*/  @!P0 NANOSLEEP.SYNCS 0x989680 ;  /* 0x009896800000895d */ /* 0x004fea0003900000 */
[----:B------:R-:W2:Y:S02]  /*a000*/  @!P0 SYNCS.PHASECHK.TRANS64 P0, [R0+URZ], R3 ;  /* 0x00000003000085a7 */ /* 0x000ea400080010ff */
[----:B--2---:R-:W-:Y:S05]  /*a010*/  @!P0 BRA `(.L_x_188) ;  /* 0xfffffffc00f08947 */ /* 0x004fea000383ffff */
[----:B------:R-:W-:Y:S05]  /*a020*/  BRA `(.L_x_189) ;  /* 0xffffff8c00ec7947 */ /* 0x000fea000383ffff */
.L_x_51:
[----:B------:R-:W-:-:S07]  /*a030*/  MOV R0, UR5 ;  /* 0x0000000500007c02 */ /* 0x000fce0008000f00 */
.L_x_190:
[----:B-1----:R1:W2:Y:S02]  /*a040*/  SYNCS.PHASECHK.TRANS64.TRYWAIT P0, [R0+URZ], R3 ;  /* 0x00000003000075a7 */ /* 0x0022a400080011ff */
[----:B--2---:R-:W-:Y:S05]  /*a050*/  @!P0 NANOSLEEP.SYNCS 0x989680 ;  /* 0x009896800000895d */ /* 0x004fea0003900000 */
[----:B------:R-:W2:Y:S02]  /*a060*/  @!P0 SYNCS.PHASECHK.TRANS64 P0, [R0+URZ], R3 ;  /* 0x00000003000085a7 */ /* 0x000ea400080010ff */
[----:B--2---:R-:W-:Y:S05]  /*a070*/  @!P0 BRA `(.L_x_190) ;  /* 0xfffffffc00f08947 */ /* 0x004fea000383ffff */
[----:B------:R-:W-:Y:S05]  /*a080*/  BRA `(.L_x_191) ;  /* 0xffffff8c00f87947 */ /* 0x000fea000383ffff */
.L_x_52:
[----:B------:R-:W-:-:S07]  /*a090*/  MOV R0, UR5 ;  /* 0x0000000500007c02 */ /* 0x000fce0008000f00 */
.L_x_192:
[----:B-1----:R1:W2:Y:S02]  /*a0a0*/  SYNCS.PHASECHK.TRANS64.TRYWAIT P0, [R0+URZ], R3 ;  /* 0x00000003000075a7 */ /* 0x0022a400080011ff */
[----:B--2---:R-:W-:Y:S05]  /*a0b0*/  @!P0 NANOSLEEP.SYNCS 0x989680 ;  /* 0x009896800000895d */ /* 0x004fea0003900000 */
[----:B------:R-:W2:Y:S02]  /*a0c0*/  @!P0 SYNCS.PHASECHK.TRANS64 P0, [R0+URZ], R3 ;  /* 0x00000003000085a7 */ /* 0x000ea400080010ff */
[----:B--2---:R-:W-:Y:S05]  /*a0d0*/  @!P0 BRA `(.L_x_192) ;  /* 0xfffffffc00f08947 */ /* 0x004fea000383ffff */
[----:B------:R-:W-:Y:S05]  /*a0e0*/  BRA `(.L_x_193) ;  /* 0xffffff9000047947 */ /* 0x000fea000383ffff */
.L_x_53:
[----:B------:R-:W-:-:S07]  /*a0f0*/  MOV R0, UR5 ;  /* 0x0000000500007c02 */ /* 0x000fce0008000f00 */
.L_x_194:
[----:B-1----:R1:W2:Y:S02]  /*a100*/  SYNCS.PHASECHK.TRANS64.TRYWAIT P0, [R0+URZ], R3 ;  /* 0x00000003000075a7 */ /* 0x0022a400080011ff */
[----:B--2---:R-:W-:Y:S05]  /*a110*/  @!P0 NANOSLEEP.SYNCS 0x989680 ;  /* 0x009896800000895d */ /* 0x004fea0003900000 */
[----:B------:R-:W2:Y:S02]  /*a120*/  @!P0 SYNCS.PHASECHK.TRANS64 P0, [R0+URZ], R3 ;  /* 0x00000003000085a7 */ /* 0x000ea400080010ff */
[----:B--2---:R-:W-:Y:S05]  /*a130*/  @!P0 BRA `(.L_x_194) ;  /* 0xfffffffc00f08947 */ /* 0x004fea000383ffff */
[----:B------:R-:W-:Y:S05]  /*a140*/  BRA `(.L_x_195) ;  /* 0xffffff9000107947 */ /* 0x000fea000383ffff */
.L_x_54:
[----:B------:R-:W-:-:S07]  /*a150*/  MOV R0, UR5 ;  /* 0x0000000500007c02 */ /* 0x000fce0008000f00 */
.L_x_196:
[----:B-1----:R1:W2:Y:S02]  /*a160*/  SYNCS.PHASECHK.TRANS64.TRYWAIT P0, [R0+URZ], R3 ;  /* 0x00000003000075a7 */ /* 0x0022a400080011ff */
[----:B--2---:R-:W-:Y:S05]  /*a170*/  @!P0 NANOSLEEP.SYNCS 0x989680 ;  /* 0x009896800000895d */ /* 0x004fea0003900000 */
[----:B------:R-:W2:Y:S02]  /*a180*/  @!P0 SYNCS.PHASECHK.TRANS64 P0, [R0+URZ], R3 ;  /* 0x00000003000085a7 */ /* 0x000ea400080010ff */
[----:B--2---:R-:W-:Y:S05]  /*a190*/  @!P0 BRA `(.L_x_196) ;  /* 0xfffffffc00f08947 */ /* 0x004fea000383ffff */
[----:B------:R-:W-:Y:S05]  /*a1a0*/  BRA `(.L_x_197) ;  /* 0xffffff90001c7947 */ /* 0x000fea000383ffff */
.L_x_55:
[----:B------:R-:W-:-:S07]  /*a1b0*/  MOV R0, UR5 ;  /* 0x0000000500007c02 */ /* 0x000fce0008000f00 */
.L_x_198:
[----:B-1----:R1:W2:Y:S02]  /*a1c0*/  SYNCS.PHASECHK.TRANS64.TRYWAIT P0, [R0+URZ], R3 ;  /* 0x00000003000075a7 */ /* 0x0022a400080011ff */
[----:B--2---:R-:W-:Y:S05]  /*a1d0*/  @!P0 NANOSLEEP.SYNCS 0x989680 ;  /* 0x009896800000895d */ /* 0x004fea0003900000 */
[----:B------:R-:W2:Y:S02]  /*a1e0*/  @!P0 SYNCS.PHASECHK.TRANS64 P0, [R0+URZ], R3 ;  /* 0x00000003000085a7 */ /* 0x000ea400080010ff */
[----:B--2---:R-:W-:Y:S05]  /*a1f0*/  @!P0 BRA `(.L_x_198) ;  /* 0xfffffffc00f08947 */ /* 0x004fea000383ffff */
[----:B------:R-:W-:Y:S05]  /*a200*/  BRA `(.L_x_199) ;  /* 0xffffff9000287947 */ /* 0x000fea000383ffff */
.L_x_56:
[----:B------:R-:W-:-:S07]  /*a210*/  MOV R0, UR5 ;  /* 0x0000000500007c02 */ /* 0x000fce0008000f00 */
.L_x_200:
[----:B-1----:R1:W2:Y:S02]  /*a220*/  SYNCS.PHASECHK.TRANS64.TRYWAIT P0, [R0+URZ], R3 ;  /* 0x00000003000075a7 */ /* 0x0022a400080011ff */
[----:B--2---:R-:W-:Y:S05]  /*a230*/  @!P0 NANOSLEEP.SYNCS 0x989680 ;  /* 0x009896800000895d */ /* 0x004fea0003900000 */
[----:B------:R-:W2:Y:S02]  /*a240*/  @!P0 SYNCS.PHASECHK.TRANS64 P0, [R0+URZ], R3 ;  /* 0x00000003000085a7 */ /* 0x000ea400080010ff */
[----:B--2---:R-:W-:Y:S05]  /*a250*/  @!P0 BRA `(.L_x_200) ;  /* 0xfffffffc00f08947 */ /* 0x004fea000383ffff */
[----:B------:R-:W-:Y:S05]  /*a260*/  BRA `(.L_x_201) ;  /* 0xffffff9000347947 */ /* 0x000fea000383ffff */
.L_x_57:
[----:B------:R-:W-:-:S07]  /*a270*/  MOV R0, UR5 ;  /* 0x0000000500007c02 */ /* 0x000fce0008000f00 */
.L_x_202:
[----:B-1----:R1:W2:Y:S02]  /*a280*/  SYNCS.PHASECHK.TRANS64.TRYWAIT P0, [R0+URZ], R3 ;  /* 0x00000003000075a7 */ /* 0x0022a400080011ff */
[----:B--2---:R-:W-:Y:S05]  /*a290*/  @!P0 NANOSLEEP.SYNCS 0x989680 ;  /* 0x009896800000895d */ /* 0x004fea0003900000 */
[----:B------:R-:W2:Y:S02]  /*a2a0*/  @!P0 SYNCS.PHASECHK.TRANS64 P0, [R0+URZ], R3 ;  /* 0x00000003000085a7 */ /* 0x000ea400080010ff */
[----:B--2---:R-:W-:Y:S05]  /*a2b0*/  @!P0 BRA `(.L_x_202) ;  /* 0xfffffffc00f08947 */ /* 0x004fea000383ffff */
[----:B------:R-:W-:Y:S05]  /*a2c0*/  BRA `(.L_x_203) ;  /* 0xffffff9000407947 */ /* 0x000fea000383ffff */
.L_x_58:
[----:B------:R-:W-:-:S07]  /*a2d0*/  MOV R0, UR5 ;  /* 0x0000000500007c02 */ /* 0x000fce0008000f00 */
.L_x_204:
[----:B-1----:R1:W2:Y:S02]  /*a2e0*/  SYNCS.PHASECHK.TRANS64.TRYWAIT P0, [R0+URZ], R3 ;  /* 0x00000003000075a7 */ /* 0x0022a400080011ff */
[----:B--2---:R-:W-:Y:S05]  /*a2f0*/  @!P0 NANOSLEEP.SYNCS 0x989680 ;  /* 0x009896800000895d */ /* 0x004fea0003900000 */
[----:B------:R-:W2:Y:S02]  /*a300*/  @!P0 SYNCS.PHASECHK.TRANS64 P0, [R0+URZ], R3 ;  /* 0x00000003000085a7 */ /* 0x000ea400080010ff */
[----:B--2---:R-:W-:Y:S05]  /*a310*/  @!P0 BRA `(.L_x_204) ;  /* 0xfffffffc00f08947 */ /* 0x004fea000383ffff */
[----:B------:R-:W-:Y:S05]  /*a320*/  BRA `(.L_x_205) ;  /* 0xffffff90004c7947 */ /* 0x000fea000383ffff */
.L_x_59:
[----:B------:R-:W-:-:S07]  /*a330*/  MOV R0, UR5 ;  /* 0x0000000500007c02 */ /* 0x000fce0008000f00 */
.L_x_206:
[----:B-1----:R1:W2:Y:S02]  /*a340*/  SYNCS.PHASECHK.TRANS64.TRYWAIT P0, [R0+URZ], R3 ;  /* 0x00000003000075a7 */ /* 0x0022a400080011ff */
[----:B--2---:R-:W-:Y:S05]  /*a350*/  @!P0 NANOSLEEP.SYNCS 0x989680 ;  /* 0x009896800000895d */ /* 0x004fea0003900000 */
[----:B------:R-:W2:Y:S02]  /*a360*/  @!P0 SYNCS.PHASECHK.TRANS64 P0, [R0+URZ], R3 ;  /* 0x00000003000085a7 */ /* 0x000ea400080010ff */
[----:B--2---:R-:W-:Y:S05]  /*a370*/  @!P0 BRA `(.L_x_206) ;  /* 0xfffffffc00f08947 */ /* 0x004fea000383ffff */
[----:B------:R-:W-:Y:S05]  /*a380*/  BRA `(.L_x_207) ;  /* 0xffffff9000587947 */ /* 0x000fea000383ffff */
.L_x_60:
[----:B------:R-:W-:-:S07]  /*a390*/  MOV R0, UR5 ;  /* 0x0000000500007c02 */ /* 0x000fce0008000f00 */
.L_x_208:
[----:B-1----:R1:W2:Y:S02]  /*a3a0*/  SYNCS.PHASECHK.TRANS64.TRYWAIT P0, [R0+URZ], R3 ;  /* 0x00000003000075a7 */ /* 0x0022a400080011ff */
[----:B--2---:R-:W-:Y:S05]  /*a3b0*/  @!P0 NANOSLEEP.SYNCS 0x989680 ;  /* 0x009896800000895d */ /* 0x004fea0003900000 */
[----:B------:R-:W2:Y:S02]  /*a3c0*/  @!P0 SYNCS.PHASECHK.TRANS64 P0, [R0+URZ], R3 ;  /* 0x00000003000085a7 */ /* 0x000ea400080010ff */
[----:B--2---:R-:W-:Y:S05]  /*a3d0*/  @!P0 BRA `(.L_x_208) ;  /* 0xfffffffc00f08947 */ /* 0x004fea000383ffff */
[----:B------:R-:W-:Y:S05]  /*a3e0*/  BRA `(.L_x_209) ;  /* 0xffffff9000647947 */ /* 0x000fea000383ffff */
.L_x_61:
[----:B------:R-:W-:-:S07]  /*a3f0*/  MOV R0, UR5 ;  /* 0x0000000500007c02 */ /* 0x000fce0008000f00 */
.L_x_210:
[----:B-1----:R1:W2:Y:S02]  /*a400*/  SYNCS.PHASECHK.TRANS64.TRYWAIT P0, [R0+URZ], R3 ;  /* 0x00000003000075a7 */ /* 0x0022a400080011ff */
[----:B--2---:R-:W-:Y:S05]  /*a410*/  @!P0 NANOSLEEP.SYNCS 0x989680 ;  /* 0x009896800000895d */ /* 0x004fea0003900000 */
[----:B------:R-:W2:Y:S02]  /*a420*/  @!P0 SYNCS.PHASECHK.TRANS64 P0, [R0+URZ], R3 ;  /* 0x00000003000085a7 */ /* 0x000ea400080010ff */
[----:B--2---:R-:W-:Y:S05]  /*a430*/  @!P0 BRA `(.L_x_210) ;  /* 0xfffffffc00f08947 */ /* 0x004fea000383ffff */
[----:B------:R-:W-:Y:S05]  /*a440*/  BRA `(.L_x_211) ;  /* 0xffffff9000707947 */ /* 0x000fea000383ffff */
.L_x_62:
[----:B------:R-:W-:-:S07]  /*a450*/  MOV R0, UR5 ;  /* 0x0000000500007c02 */ /* 0x000fce0008000f00 */
.L_x_212:
[----:B-1----:R1:W2:Y:S02]  /*a460*/  SYNCS.PHASECHK.TRANS64.TRYWAIT P0, [R0+URZ], R3 ;  /* 0x00000003000075a7 */ /* 0x0022a400080011ff */
[----:B--2---:R-:W-:Y:S05]  /*a470*/  @!P0 NANOSLEEP.SYNCS 0x989680 ;  /* 0x009896800000895d */ /* 0x004fea0003900000 */
[----:B------:R-:W2:Y:S02]  /*a480*/  @!P0 SYNCS.PHASECHK.TRANS64 P0, [R0+URZ], R3 ;  /* 0x00000003000085a7 */ /* 0x000ea400080010ff */
[----:B--2---:R-:W-:Y:S05]  /*a490*/  @!P0 BRA `(.L_x_212) ;  /* 0xfffffffc00f08947 */ /* 0x004fea000383ffff */
[----:B------:R-:W-:Y:S05]  /*a4a0*/  BRA `(.L_x_213) ;  /* 0xffffff90007c7947 */ /* 0x000fea000383ffff */
.L_x_63:
[----:B------:R-:W-:-:S07]  /*a4b0*/  MOV R0, UR5 ;  /* 0x0000000500007c02 */ /* 0x000fce0008000f00 */
.L_x_214:
[----:B-1----:R1:W2:Y:S02]  /*a4c0*/  SYNCS.PHASECHK.TRANS64.TRYWAIT P0, [R0+URZ], R3 ;  /* 0x00000003000075a7 */ /* 0x0022a400080011ff */
[----:B--2---:R-:W-:Y:S05]  /*a4d0*/  @!P0 NANOSLEEP.SYNCS 0x989680 ;  /* 0x009896800000895d */ /* 0x004fea0003900000 */
[----:B------:R-:W2:Y:S02]  /*a4e0*/  @!P0 SYNCS.PHASECHK.TRANS64 P0, [R0+URZ], R3 ;  /* 0x00000003000085a7 */ /* 0x000ea400080010ff */
[----:B--2---:R-:W-:Y:S05]  /*a4f0*/  @!P0 BRA `(.L_x_214) ;  /* 0xfffffffc00f08947 */ /* 0x004fea000383ffff */
[----:B------:R-:W-:Y:S05]  /*a500*/  BRA `(.L_x_215) ;  /* 0xffffff9000887947 */ /* 0x000fea000383ffff */
.L_x_64:
[----:B------:R-:W-:-:S07]  /*a510*/  MOV R0, UR5 ;  /* 0x0000000500007c02 */ /* 0x000fce0008000f00 */
.L_x_216:
[----:B-1----:R1:W2:Y:S02]  /*a520*/  SYNCS.PHASECHK.TRANS64.TRYWAIT P0, [R0+URZ], R3 ;  /* 0x00000003000075a7 */ /* 0x0022a400080011ff */
[----:B--2---:R-:W-:Y:S05]  /*a530*/  @!P0 NANOSLEEP.SYNCS 0x989680 ;  /* 0x009896800000895d */ /* 0x004fea0003900000 */
[----:B------:R-:W2:Y:S02]  /*a540*/  @!P0 SYNCS.PHASECHK.TRANS64 P0, [R0+URZ], R3 ;  /* 0x00000003000085a7 */ /* 0x000ea400080010ff */
[----:B--2---:R-:W-:Y:S05]  /*a550*/  @!P0 BRA `(.L_x_216) ;  /* 0xfffffffc00f08947 */ /* 0x004fea000383ffff */
[----:B------:R-:W-:Y:S05]  /*a560*/  BRA `(.L_x_217) ;  /* 0xffffff9000947947 */ /* 0x000fea000383ffff */
.L_x_65:
[----:B------:R-:W-:-:S07]  /*a570*/  MOV R0, UR5 ;  /* 0x0000000500007c02 */ /* 0x000fce0008000f00 */
.L_x_218:
[----:B-1----:R1:W2:Y:S02]  /*a580*/  SYNCS.PHASECHK.TRANS64.TRYWAIT P0, [R0+URZ], R3 ;  /* 0x00000003000075a7 */ /* 0x0022a400080011ff */
[----:B--2---:R-:W-:Y:S05]  /*a590*/  @!P0 NANOSLEEP.SYNCS 0x989680 ;  /* 0x009896800000895d */ /* 0x004fea0003900000 */
[----:B------:R-:W2:Y:S02]  /*a5a0*/  @!P0 SYNCS.PHASECHK.TRANS64 P0, [R0+URZ], R3 ;  /* 0x00000003000085a7 */ /* 0x000ea400080010ff */
[----:B--2---:R-:W-:Y:S05]  /*a5b0*/  @!P0 BRA `(.L_x_218) ;  /* 0xfffffffc00f08947 */ /* 0x004fea000383ffff */
[----:B------:R-:W-:Y:S05]  /*a5c0*/  BRA `(.L_x_219) ;  /* 0xffffff9000a07947 */ /* 0x000fea000383ffff */
.L_x_66:
[----:B------:R-:W-:-:S07]  /*a5d0*/  MOV R0, UR5 ;  /* 0x0000000500007c02 */ /* 0x000fce0008000f00 */
.L_x_220:
[----:B-1----:R1:W2:Y:S02]  /*a5e0*/  SYNCS.PHASECHK.TRANS64.TRYWAIT P0, [R0+URZ], R3 ;  /* 0x00000003000075a7 */ /* 0x0022a400080011ff */
[----:B--2---:R-:W-:Y:S05]  /*a5f0*/  @!P0 NANOSLEEP.SYNCS 0x989680 ;  /* 0x009896800000895d */ /* 0x004fea0003900000 */
[----:B------:R-:W2:Y:S02]  /*a600*/  @!P0 SYNCS.PHASECHK.TRANS64 P0, [R0+URZ], R3 ;  /* 0x00000003000085a7 */ /* 0x000ea400080010ff */
[----:B--2---:R-:W-:Y:S05]  /*a610*/  @!P0 BRA `(.L_x_220) ;  /* 0xfffffffc00f08947 */ /* 0x004fea000383ffff */
[----:B------:R-:W-:Y:S05]  /*a620*/  BRA `(.L_x_221) ;  /* 0xffffff9000ac7947 */ /* 0x000fea000383ffff */
.L_x_67:
[----:B------:R-:W-:-:S07]  /*a630*/  MOV R0, UR5 ;  /* 0x0000000500007c02 */ /* 0x000fce0008000f00 */
.L_x_222:
[----:B-1----:R1:W2:Y:S02]  /*a640*/  SYNCS.PHASECHK.TRANS64.TRYWAIT P0, [R0+URZ], R3 ;  /* 0x00000003000075a7 */ /* 0x0022a400080011ff */
[----:B--2---:R-:W-:Y:S05]  /*a650*/  @!P0 NANOSLEEP.SYNCS 0x989680 ;  /* 0x009896800000895d */ /* 0x004fea0003900000 */
[----:B------:R-:W2:Y:S02]  /*a660*/  @!P0 SYNCS.PHASECHK.TRANS64 P0, [R0+URZ], R3 ;  /* 0x00000003000085a7 */ /* 0x000ea400080010ff */
[----:B--2---:R-:W-:Y:S05]  /*a670*/  @!P0 BRA `(.L_x_222) ;  /* 0xfffffffc00f08947 */ /* 0x004fea000383ffff */
[----:B------:R-:W-:Y:S05]  /*a680*/  BRA `(.L_x_223) ;  /* 0xffffff9000b87947 */ /* 0x000fea000383ffff */
.L_x_68:
[----:B------:R-:W-:-:S07]  /*a690*/  MOV R0, UR5 ;  /* 0x0000000500007c02 */ /* 0x000fce0008000f00 */
.L_x_224:
[----:B-1----:R1:W2:Y:S02]  /*a6a0*/  SYNCS.PHASECHK.TRANS64.TRYWAIT P0, [R0+URZ], R3 ;  /* 0x00000003000075a7 */ /* 0x0022a400080011ff */
[----:B--2---:R-:W-:Y:S05]  /*a6b0*/  @!P0 NANOSLEEP.SYNCS 0x989680 ;  /* 0x009896800000895d */ /* 0x004fea0003900000 */
[----:B------:R-:W2:Y:S02]  /*a6c0*/  @!P0 SYNCS.PHASECHK.TRANS64 P0, [R0+URZ], R3 ;  /* 0x00000003000085a7 */ /* 0x000ea400080010ff */
[----:B--2---:R-:W-:Y:S05]  /*a6d0*/  @!P0 BRA `(.L_x_224) ;  /* 0xfffffffc00f08947 */ /* 0x004fea000383ffff */
[----:B------:R-:W-:Y:S05]  /*a6e0*/  BRA `(.L_x_225) ;  /* 0xffffff9000c47947 */ /* 0x000fea000383ffff */
.L_x_71:
[----:B--2---:R2:W3:Y:S02]  /*a6f0*/  SYNCS.PHASECHK.TRANS64.TRYWAIT P0, [R2+URZ+0x250], R4 ;  /* 0x00025004020075a7 */ /* 0x0044e400080011ff */
[----:B---3--:R-:W-:Y:S05]  /*a700*/  @!P0 NANOSLEEP.SYNCS 0x989680 ;  /* 0x009896800000895d */ /* 0x008fea0003900000 */
[----:B------:R-:W3:Y:S02]  /*a710*/  @!P0 SYNCS.PHASECHK.TRANS64 P0, [R2+URZ+0x250], R4 ;  /* 0x00025004020085a7 */ /* 0x000ee400080010ff */
[----:B---3--:R-:W-:Y:S05]  /*a720*/  @!P0 BRA `(.L_x_71) ;  /* 0xfffffffc00f08947 */ /* 0x008fea000383ffff */
[----:B------:R-:W-:Y:S05]  /*a730*/  BRA `(.L_x_226) ;  /* 0xffffff9400207947 */ /* 0x000fea000383ffff */
.L_x_72:
[----:B------:R-:W-:-:S07]  /*a740*/  MOV R2, UR4 ;  /* 0x0000000400027c02 */ /* 0x000fce0008000f00 */
.L_x_227:
[----:B--2---:R2:W3:Y:S02]  /*a750*/  SYNCS.PHASECHK.TRANS64.TRYWAIT P0, [R2+URZ+0x200], R5 ;  /* 0x00020005020075a7 */ /* 0x0044e400080011ff */
[----:B---3--:R-:W-:Y:S05]  /*a760*/  @!P0 NANOSLEEP.SYNCS 0x989680 ;  /* 0x009896800000895d */ /* 0x008fea0003900000 */
[----:B------:R-:W3:Y:S02]  /*a770*/  @!P0 SYNCS.PHASECHK.TRANS64 P0, [R2+URZ+0x200], R5 ;  /* 0x00020005020085a7 */ /* 0x000ee400080010ff */
[----:B---3--:R-:W-:Y:S05]  /*a780*/  @!P0 BRA `(.L_x_227) ;  /* 0xfffffffc00f08947 */ /* 0x008fea000383ffff */
[----:B------:R-:W-:Y:S05]  /*a790*/  BRA `(.L_x_228) ;  /* 0xffffff9400307947 */ /* 0x000fea000383ffff */
.L_x_73:
[----:B--2---:R2:W3:Y:S02]  /*a7a0*/  SYNCS.PHASECHK.TRANS64.TRYWAIT P1, [R2+URZ+0x1f0], R4 ;  /* 0x0001f004020075a7 */ /* 0x0044e400080211ff */
[----:B---3--:R-:W-:Y:S05]  /*a7b0*/  @!P1 NANOSLEEP.SYNCS 0x989680 ;  /* 0x009896800000995d */ /* 0x008fea0003900000 */
[----:B------:R-:W3:Y:S02]  /*a7c0*/  @!P1 SYNCS.PHASECHK.TRANS64 P1, [R2+URZ+0x1f0], R4 ;  /* 0x0001f004020095a7 */ /* 0x000ee400080210ff */
[----:B---3--:R-:W-:Y:S05]  /*a7d0*/  @!P1 BRA `(.L_x_73) ;  /* 0xfffffffc00f09947 */ /* 0x008fea000383ffff */
[----:B------:R-:W-:Y:S05]  /*a7e0*/  BRA `(.L_x_229) ;  /* 0xffffff9400607947 */ /* 0x000fea000383ffff */
.L_x_76:
[----:B------:R-:W-:-:S07]  /*a7f0*/  MOV R0, UR4 ;  /* 0x0000000400007c02 */ /* 0x000fce0008000f00 */
.L_x_230:
[----:B--2---:R2:W3:Y:S02]  /*a800*/  SYNCS.PHASECHK.TRANS64.TRYWAIT P0, [R0+URZ+0x200], R2 ;  /* 0x00020002000075a7 */ /* 0x0044e400080011ff */
[----:B---3--:R-:W-:Y:S05]  /*a810*/  @!P0 NANOSLEEP.SYNCS 0x989680 ;  /* 0x009896800000895d */ /* 0x008fea0003900000 */
[----:B------:R-:W3:Y:S02]  /*a820*/  @!P0 SYNCS.PHASECHK.TRANS64 P0, [R0+URZ+0x200], R2 ;  /* 0x00020002000085a7 */ /* 0x000ee400080010ff */
[----:B---3--:R-:W-:Y:S05]  /*a830*/  @!P0 BRA `(.L_x_230) ;  /* 0xfffffffc00f08947 */ /* 0x008fea000383ffff */
[----:B------:R-:W-:Y:S05]  /*a840*/  BRA `(.L_x_75) ;  /* 0xffffff9400b47947 */ /* 0x000fea000383ffff */
.L_x_85:
[----:B--2---:R-:W-:-:S04]  /*a850*/  MOV R5, UR5 ;  /* 0x0000000500057c02 */ /* 0x004fc80008000f00 */
[----:B------:R2:W3:Y:S03]  /*a860*/  SYNCS.PHASECHK.TRANS64.TRYWAIT P0, [R5+URZ+0x8], R6 ;  /* 0x00000806050075a7 */ /* 0x0004e600080011ff */
[----:B---3--:R-:W-:Y:S05]  /*a870*/  @!P0 NANOSLEEP.SYNCS 0x989680 ;  /* 0x009896800000895d */ /* 0x008fea0003900000 */
[----:B------:R-:W3:Y:S02]  /*a880*/  @!P0 SYNCS.PHASECHK.TRANS64 P0, [R5+URZ+0x8], R6 ;  /* 0x00000806050085a7 */ /* 0x000ee400080010ff */
[----:B---3--:R-:W-:Y:S05]  /*a890*/  @!P0 BRA `(.L_x_85) ;  /* 0xfffffffc00ec8947 */ /* 0x008fea000383ffff */
[----:B------:R-:W-:Y:S05]  /*a8a0*/  BRA `(.L_x_84) ;  /* 0xffffff9800687947 */ /* 0x000fea000383ffff */
.L_x_87:
[----:B------:R-:W-:Y:S01]  /*a8b0*/  BSSY B0, `(.L_x_231) ;  /* 0x0000006000007945 */ /* 0x000fe20003800000 */
[----:B------:R-:W-:-:S07]  /*a8c0*/  MOV R15, 0xffffffff ;  /* 0xffffffff000f7802 */ /* 0x000fce0000000f00 */
[----:B-12--5:R-:W-:Y:S05]  /*a8d0*/  WARPSYNC.COLLECTIVE R15, `(.L_x_232) ;  /* 0x000000000f0c7348 */ /* 0x026fea0003c00000 */
[----:B------:R-:W-:Y:S02]  /*a8e0*/  ELECT P6, UR79, PT ;  /* 0x00000000004f782f */ /* 0x000fe400038c0000 */
[----:B------:R-:W-:Y:S01]  /*a8f0*/  MOV R14, UR79 ;  /* 0x0000004f000e7c02 */ /* 0x000fe20008000f00 */
[----:B-12--5:R-:W-:Y:S10]  /*a900*/  ENDCOLLECTIVE ;  /* 0x000000000000791b */ /* 0x026ff40003800000 */
.L_x_232:
[----:B------:R-:W-:Y:S05]  /*a910*/  BSYNC B0 ;  /* 0x0000000000007941 */ /* 0x000fea0003800000 */
.L_x_231:
[----:B------:R-:W-:Y:S05]  /*a920*/  BRA `(.L_x_233) ;  /* 0xffffff9800987947 */ /* 0x000fea000383ffff */
.L_x_89:
[----:B--2---:R-:W-:-:S04]  /*a930*/  MOV R0, UR5 ;  /* 0x0000000500007c02 */ /* 0x004fc80008000f00 */
[----:B------:R2:W3:Y:S03]  /*a940*/  SYNCS.PHASECHK.TRANS64.TRYWAIT P0, [R0+URZ+0x8], R4 ;  /* 0x00000804000075a7 */ /* 0x0004e600080011ff */
[----:B---3--:R-:W-:Y:S05]  /*a950*/  @!P0 NANOSLEEP.SYNCS 0x989680 ;  /* 0x009896800000895d */ /* 0x008fea0003900000 */
[----:B------:R-:W3:Y:S02]  /*a960*/  @!P0 SYNCS.PHASECHK.TRANS64 P0, [R0+URZ+0x8], R4 ;  /* 0x00000804000085a7 */ /* 0x000ee400080010ff */
[----:B---3--:R-:W-:Y:S05]  /*a970*/  @!P0 BRA `(.L_x_89) ;  /* 0xfffffffc00ec8947 */ /* 0x008fea000383ffff */
[----:B------:R-:W-:Y:S05]  /*a980*/  BRA `(.L_x_88) ;  /* 0xffffff98009c7947 */ /* 0x000fea000383ffff */
.L_x_90:
[----:B-1----:R1:W2:Y:S02]  /*a990*/  SYNCS.PHASECHK.TRANS64.TRYWAIT P0, [R0+URZ+0x1f0], R4 ;  /* 0x0001f004000075a7 */ /* 0x0022a400080011ff */
[----:B--2---:R-:W-:Y:S05]  /*a9a0*/  @!P0 NANOSLEEP.SYNCS 0x989680 ;  /* 0x009896800000895d */ /* 0x004fea0003900000 */
[----:B------:R-:W2:Y:S02]  /*a9b0*/  @!P0 SYNCS.PHASECHK.TRANS64 P0, [R0+URZ+0x1f0], R4 ;  /* 0x0001f004000085a7 */ /* 0x000ea400080010ff */
[----:B--2---:R-:W-:Y:S05]  /*a9c0*/  @!P0 BRA `(.L_x_90) ;  /* 0xfffffffc00f08947 */ /* 0x004fea000383ffff */
[----:B------:R-:W-:Y:S05]  /*a9d0*/  BRA `(.L_x_234) ;  /* 0xffffff9c00787947 */ /* 0x000fea000383ffff */
.L_x_92:
[----:B------:R-:W-:-:S07]  /*a9e0*/  MOV R0, UR23 ;  /* 0x0000001700007c02 */ /* 0x000fce0008000f00 */
.L_x_235:
[----:B-1----:R1:W2:Y:S02]  /*a9f0*/  SYNCS.PHASECHK.TRANS64.TRYWAIT P0, [R0+URZ+0x230], R4 ;  /* 0x00023004000075a7 */ /* 0x0022a400080011ff */
[----:B--2---:R-:W-:Y:S05]  /*aa00*/  @!P0 NANOSLEEP.SYNCS 0x989680 ;  /* 0x009896800000895d */ /* 0x004fea0003900000 */
[----:B------:R-:W2:Y:S02]  /*aa10*/  @!P0 SYNCS.PHASECHK.TRANS64 P0, [R0+URZ+0x230], R4 ;  /* 0x00023004000085a7 */ /* 0x000ea400080010ff */
[----:B--2---:R-:W-:Y:S05]  /*aa20*/  @!P0 BRA `(.L_x_235) ;  /* 0xfffffffc00f08947 */ /* 0x004fea000383ffff */
[----:B------:R-:W-:Y:S05]  /*aa30*/  BRA `(.L_x_236) ;  /* 0xffffff9c00c47947 */ /* 0x000fea000383ffff */
.L_x_95:
[----:B------:R-:W-:Y:S07]  /*aa40*/  MOV R0, UR5 ;  /* 0x0000000500007c02 */ /* 0x000fee0008000f00 */
.L_x_237:
[----:B-1----:R1:W2:Y:S02]  /*aa50*/  SYNCS.PHASECHK.TRANS64.TRYWAIT P0, [R0+URZ], R4 ;  /* 0x00000004000075a7 */ /* 0x0022a400080011ff */
[----:B--2---:R-:W-:Y:S05]  /*aa60*/  @!P0 NANOSLEEP.SYNCS 0x989680 ;  /* 0x009896800000895d */ /* 0x004fea0003900000 */
[----:B------:R-:W2:Y:S02]  /*aa70*/  @!P0 SYNCS.PHASECHK.TRANS64 P0, [R0+URZ], R4 ;  /* 0x00000004000085a7 */ /* 0x000ea400080010ff */
[----:B--2---:R-:W-:Y:S05]  /*aa80*/  @!P0 BRA `(.L_x_237) ;  /* 0xfffffffc00f08947 */ /* 0x004fea000383ffff */
[----:B------:R-:W-:Y:S05]  /*aa90*/  BRA `(.L_x_94) ;  /* 0xffffff9c00d87947 */ /* 0x000fea000383ffff */
.L_x_99:
[----:B-1----:R-:W-:-:S07]  /*aaa0*/  MOV R0, UR4 ;  /* 0x0000000400007c02 */ /* 0x002fce0008000f00 */
.L_x_238:
[----:B-1----:R1:W2:Y:S02]  /*aab0*/  SYNCS.PHASECHK.TRANS64.TRYWAIT P0, [R0+URZ], R2 ;  /* 0x00000002000075a7 */ /* 0x0022a400080011ff */
[----:B--2---:R-:W-:Y:S05]  /*aac0*/  @!P0 NANOSLEEP.SYNCS 0x989680 ;  /* 0x009896800000895d */ /* 0x004fea0003900000 */
[----:B------:R-:W2:Y:S02]  /*aad0*/  @!P0 SYNCS.PHASECHK.TRANS64 P0, [R0+URZ], R2 ;  /* 0x00000002000085a7 */ /* 0x000ea400080010ff */
[----:B--2---:R-:W-:Y:S05]  /*aae0*/  @!P0 BRA `(.L_x_238) ;  /* 0xfffffffc00f08947 */ /* 0x004fea000383ffff */
[----:B------:R-:W-:Y:S05]  /*aaf0*/  BRA `(.L_x_239) ;  /* 0xffffffa000a47947 */ /* 0x000fea000383ffff */
.L_x_100:
[----:B------:R-:W-:-:S07]  /*ab00*/  MOV R0, UR5 ;  /* 0x0000000500007c02 */ /* 0x000fce0008000f00 */
.L_x_240:
[----:B-1----:R1:W2:Y:S02]  /*ab10*/  SYNCS.PHASECHK.TRANS64.TRYWAIT P0, [R0+URZ], R3 ;  /* 0x00000003000075a7 */ /* 0x0022a400080011ff */
[----:B--2---:R-:W-:Y:S05]  /*ab20*/  @!P0 NANOSLEEP.SYNCS 0x989680 ;  /* 0x009896800000895d */ /* 0x004fea0003900000 */
[----:B------:R-:W2:Y:S02]  /*ab30*/  @!P0 SYNCS.PHASECHK.TRANS64 P0, [R0+URZ], R3 ;  /* 0x00000003000085a7 */ /* 0x000ea400080010ff */
[----:B--2---:R-:W-:Y:S05]  /*ab40*/  @!P0 BRA `(.L_x_240) ;  /* 0xfffffffc00f08947 */ /* 0x004fea000383ffff */
[----:B------:R-:W-:Y:S05]  /*ab50*/  BRA `(.L_x_241) ;  /* 0xffffffa000b07947 */ /* 0x000fea000383ffff */
.L_x_101:
[----:B------:R-:W-:-:S07]  /*ab60*/  MOV R0, UR5 ;  /* 0x0000000500007c02 */ /* 0x000fce0008000f00 */
.L_x_242:
[----:B-1----:R1:W2:Y:S02]  /*ab70*/  SYNCS.PHASECHK.TRANS64.TRYWAIT P0, [R0+URZ], R3 ;  /* 0x00000003000075a7 */ /* 0x0022a400080011ff */
[----:B--2---:R-:W-:Y:S05]  /*ab80*/  @!P0 NANOSLEEP.SYNCS 0x989680 ;  /* 0x009896800000895d */ /* 0x004fea0003900000 */
[----:B------:R-:W2:Y:S02]  /*ab90*/  @!P0 SYNCS.PHASECHK.TRANS64 P0, [R0+URZ], R3 ;  /* 0x00000003000085a7 */ /* 0x000ea400080010ff */
[----:B--2---:R-:W-:Y:S05]  /*aba0*/  @!P0 BRA `(.L_x_242) ;  /* 0xfffffffc00f08947 */ /* 0x004fea000383ffff */
[----:B------:R-:W-:Y:S05]  /*abb0*/  BRA `(.L_x_243) ;  /* 0xffffffa000bc7947 */ /* 0x000fea000383ffff */
.L_x_104:
[----:B------:R-:W-:-:S07]  /*abc0*/  MOV R0, UR17 ;  /* 0x0000001100007c02 */ /* 0x000fce0008000f00 */
.L_x_244:
[----:B-1----:R1:W2:Y:S02]  /*abd0*/  SYNCS.PHASECHK.TRANS64.TRYWAIT P1, [R0+URZ+0x270], R2 ;  /* 0x00027002000075a7 */ /* 0x0022a400080211ff */
[----:B--2---:R-:W-:Y:S05]  /*abe0*/  @!P1 NANOSLEEP.SYNCS 0x989680 ;  /* 0x009896800000995d */ /* 0x004fea0003900000 */
[----:B------:R-:W2:Y:S02]  /*abf0*/  @!P1 SYNCS.PHASECHK.TRANS64 P1, [R0+URZ+0x270], R2 ;  /* 0x00027002000095a7 */ /* 0x000ea400080210ff */
[----:B--2---:R-:W-:Y:S05]  /*ac00*/  @!P1 BRA `(.L_x_244) ;  /* 0xfffffffc00f09947 */ /* 0x004fea000383ffff */
[----:B------:R-:W-:Y:S05]  /*ac10*/  BRA `(.L_x_245) ;  /* 0xffffffa400087947 */ /* 0x000fea000383ffff */
.L_x_109:
[----:B---3--:R3:W4:Y:S02]  /*ac20*/  SYNCS.PHASECHK.TRANS64.TRYWAIT P0, [R12+URZ+0x1f0], R0 ;  /* 0x0001f0000c0075a7 */ /* 0x00872400080011ff */
[----:B----4-:R-:W-:Y:S05]  /*ac30*/  @!P0 NANOSLEEP.SYNCS 0x989680 ;  /* 0x009896800000895d */ /* 0x010fea0003900000 */
[----:B------:R-:W4:Y:S02]  /*ac40*/  @!P0 SYNCS.PHASECHK.TRANS64 P0, [R12+URZ+0x1f0], R0 ;  /* 0x0001f0000c0085a7 */ /* 0x000f2400080010ff */
[----:B----4-:R-:W-:Y:S05]  /*ac50*/  @!P0 BRA `(.L_x_109) ;  /* 0xfffffffc00f08947 */ /* 0x010fea000383ffff */
[----:B------:R-:W-:Y:S05]  /*ac60*/  BRA `(.L_x_246) ;  /* 0xffffffa800307947 */ /* 0x000fea000383ffff */
.L_x_112:
[----:B-1----:R-:W-:Y:S07]  /*ac70*/  MOV R0, UR21 ;  /* 0x0000001500007c02 */ /* 0x002fee0008000f00 */
.L_x_247:
[----:B-1----:R1:W3:Y:S02]  /*ac80*/  SYNCS.PHASECHK.TRANS64.TRYWAIT P2, [R0+URZ+0x1e8], R6 ;  /* 0x0001e806000075a7 */ /* 0x0022e400080411ff */
[----:B---3--:R-:W-:Y:S05]  /*ac90*/  @!P2 NANOSLEEP.SYNCS 0x989680 ;  /* 0x009896800000a95d */ /* 0x008fea0003900000 */
[----:B------:R-:W3:Y:S02]  /*aca0*/  @!P2 SYNCS.PHASECHK.TRANS64 P2, [R0+URZ+0x1e8], R6 ;  /* 0x0001e8060000a5a7 */ /* 0x000ee400080410ff */
[----:B---3--:R-:W-:Y:S05]  /*acb0*/  @!P2 BRA `(.L_x_247) ;  /* 0xfffffffc00f0a947 */ /* 0x008fea000383ffff */
[----:B------:R-:W-:Y:S05]  /*acc0*/  BRA `(.L_x_111) ;  /* 0xffffffac00987947 */ /* 0x000fea000383ffff */
.L_x_115:
[----:B------:R-:W-:Y:S07]  /*acd0*/  MOV R0, UR21 ;  /* 0x0000001500007c02 */ /* 0x000fee0008000f00 */
.L_x_248:
[----:B-1----:R1:W3:Y:S02]  /*ace0*/  SYNCS.PHASECHK.TRANS64.TRYWAIT P0, [R0+URZ+0x1c0], R9 ;  /* 0x0001c009000075a7 */ /* 0x0022e400080011ff */
[----:B---3--:R-:W-:Y:S05]  /*acf0*/  @!P0 NANOSLEEP.SYNCS 0x989680 ;  /* 0x009896800000895d */ /* 0x008fea0003900000 */
[----:B------:R-:W3:Y:S02]  /*ad00*/  @!P0 SYNCS.PHASECHK.TRANS64 P0, [R0+URZ+0x1c0], R9 ;  /* 0x0001c009000085a7 */ /* 0x000ee400080010ff */
[----:B---3--:R-:W-:Y:S05]  /*ad10*/  @!P0 BRA `(.L_x_248) ;  /* 0xfffffffc00f08947 */ /* 0x008fea000383ffff */
[----:B------:R-:W-:Y:S05]  /*ad20*/  BRA `(.L_x_249) ;  /* 0xffffffac00f47947 */ /* 0x000fea000383ffff */
.L_x_116:
[----:B------:R-:W-:Y:S07]  /*ad30*/  MOV R0, UR21 ;  /* 0x0000001500007c02 */ /* 0x000fee0008000f00 */
.L_x_250:
[----:B-1----:R1:W3:Y:S02]  /*ad40*/  SYNCS.PHASECHK.TRANS64.TRYWAIT P0, [R0+URZ+0x1c8], R9 ;  /* 0x0001c809000075a7 */ /* 0x0022e400080011ff */
[----:B---3--:R-:W-:Y:S05]  /*ad50*/  @!P0 NANOSLEEP.SYNCS 0x989680 ;  /* 0x009896800000895d */ /* 0x008fea0003900000 */
[----:B------:R-:W3:Y:S02]  /*ad60*/  @!P0 SYNCS.PHASECHK.TRANS64 P0, [R0+URZ+0x1c8], R9 ;  /* 0x0001c809000085a7 */ /* 0x000ee400080010ff */
[----:B---3--:R-:W-:Y:S05]  /*ad70*/  @!P0 BRA `(.L_x_250) ;  /* 0xfffffffc00f08947 */ /* 0x008fea000383ffff */
[----:B------:R-:W-:Y:S05]  /*ad80*/  BRA `(.L_x_251) ;  /* 0xffffffb000507947 */ /* 0x000fea000383ffff */
.L_x_117:
[----:B------:R-:W-:Y:S07]  /*ad90*/  MOV R0, UR21 ;  /* 0x0000001500007c02 */ /* 0x000fee0008000f00 */
.L_x_252:
[----:B-1----:R1:W3:Y:S02]  /*ada0*/  SYNCS.PHASECHK.TRANS64.TRYWAIT P0, [R0+URZ+0x1d0], R9 ;  /* 0x0001d009000075a7 */ /* 0x0022e400080011ff */
[----:B---3--:R-:W-:Y:S05]  /*adb0*/  @!P0 NANOSLEEP.SYNCS 0x989680 ;  /* 0x009896800000895d */ /* 0x008fea0003900000 */
[----:B------:R-:W3:Y:S02]  /*adc0*/  @!P0 SYNCS.PHASECHK.TRANS64 P0, [R0+URZ+0x1d0], R9 ;  /* 0x0001d009000085a7 */ /* 0x000ee400080010ff */
[----:B---3--:R-:W-:Y:S05]  /*add0*/  @!P0 BRA `(.L_x_252) ;  /* 0xfffffffc00f08947 */ /* 0x008fea000383ffff */
[----:B------:R-:W-:Y:S05]  /*ade0*/  BRA `(.L_x_253) ;  /* 0xffffffb000ac7947 */ /* 0x000fea000383ffff */
.L_x_118:
[----:B------:R-:W-:Y:S07]  /*adf0*/  MOV R0, UR21 ;  /* 0x0000001500007c02 */ /* 0x000fee0008000f00 */
.L_x_254:
[----:B-1----:R1:W3:Y:S02]  /*ae00*/  SYNCS.PHASECHK.TRANS64.TRYWAIT P0, [R0+URZ+0x1d8], R9 ;  /* 0x0001d809000075a7 */ /* 0x0022e400080011ff */
[----:B---3--:R-:W-:Y:S05]  /*ae10*/  @!P0 NANOSLEEP.SYNCS 0x989680 ;  /* 0x009896800000895d */ /* 0x008fea0003900000 */
[----:B------:R-:W3:Y:S02]  /*ae20*/  @!P0 SYNCS.PHASECHK.TRANS64 P0, [R0+URZ+0x1d8], R9 ;  /* 0x0001d809000085a7 */ /* 0x000ee400080010ff */
[----:B---3--:R-:W-:Y:S05]  /*ae30*/  @!P0 BRA `(.L_x_254) ;  /* 0xfffffffc00f08947 */ /* 0x008fea000383ffff */
[----:B------:R-:W-:Y:S05]  /*ae40*/  BRA `(.L_x_255) ;  /* 0xffffffb400087947 */ /* 0x000fea000383ffff */
.L_x_120:
[----:B------:R-:W-:-:S07]  /*ae50*/  MOV R0, UR21 ;  /* 0x0000001500007c02 */ /* 0x000fce0008000f00 */
.L_x_256:
[----:B-1----:R1:W4:Y:S02]  /*ae60*/  SYNCS.PHASECHK.TRANS64.TRYWAIT P0, [R0+URZ+0x1c0], R2 ;  /* 0x0001c002000075a7 */ /* 0x00232400080011ff */
[----:B----4-:R-:W-:Y:S05]  /*ae70*/  @!P0 NANOSLEEP.SYNCS 0x989680 ;  /* 0x009896800000895d */ /* 0x010fea0003900000 */
[----:B------:R-:W4:Y:S02]  /*ae80*/  @!P0 SYNCS.PHASECHK.TRANS64 P0, [R0+URZ+0x1c0], R2 ;  /* 0x0001c002000085a7 */ /* 0x000f2400080010ff */
[----:B----4-:R-:W-:Y:S05]  /*ae90*/  @!P0 BRA `(.L_x_256) ;  /* 0xfffffffc00f08947 */ /* 0x010fea000383ffff */
[----:B------:R-:W-:Y:S05]  /*aea0*/  BRA `(.L_x_257) ;  /* 0xffffffb400947947 */ /* 0x000fea000383ffff */
.L_x_121:
[----:B-1----:R-:W-:-:S07]  /*aeb0*/  MOV R0, UR21 ;  /* 0x0000001500007c02 */ /* 0x002fce0008000f00 */
.L_x_258:
[----:B-1----:R1:W4:Y:S02]  /*aec0*/  SYNCS.PHASECHK.TRANS64.TRYWAIT P0, [R0+URZ+0x1c8], R2 ;  /* 0x0001c802000075a7 */ /* 0x00232400080011ff */
[----:B----4-:R-:W-:Y:S05]  /*aed0*/  @!P0 NANOSLEEP.SYNCS 0x989680 ;  /* 0x009896800000895d */ /* 0x010fea0003900000 */
[----:B------:R-:W4:Y:S02]  /*aee0*/  @!P0 SYNCS.PHASECHK.TRANS64 P0, [R0+URZ+0x1c8], R2 ;  /* 0x0001c802000085a7 */ /* 0x000f2400080010ff */
[----:B----4-:R-:W-:Y:S05]  /*aef0*/  @!P0 BRA `(.L_x_258) ;  /* 0xfffffffc00f08947 */ /* 0x010fea000383ffff */
[----:B------:R-:W-:Y:S05]  /*af00*/  BRA `(.L_x_259) ;  /* 0xffffffb400847947 */ /* 0x000fea000383ffff */
.L_x_122:
[----:B-1----:R-:W-:-:S07]  /*af10*/  MOV R0, UR21 ;  /* 0x0000001500007c02 */ /* 0x002fce0008000f00 */
.L_x_260:
[----:B-1----:R1:W4:Y:S02]  /*af20*/  SYNCS.PHASECHK.TRANS64.TRYWAIT P0, [R0+URZ+0x1d0], R2 ;  /* 0x0001d002000075a7 */ /* 0x00232400080011ff */
[----:B----4-:R-:W-:Y:S05]  /*af30*/  @!P0 NANOSLEEP.SYNCS 0x989680 ;  /* 0x009896800000895d */ /* 0x010fea0003900000 */
[----:B------:R-:W4:Y:S02]  /*af40*/  @!P0 SYNCS.PHASECHK.TRANS64 P0, [R0+URZ+0x1d0], R2 ;  /* 0x0001d002000085a7 */ /* 0x000f2400080010ff */
[----:B----4-:R-:W-:Y:S05]  /*af50*/  @!P0 BRA `(.L_x_260) ;  /* 0xfffffffc00f08947 */ /* 0x010fea000383ffff */
[----:B------:R-:W-:Y:S05]  /*af60*/  BRA `(.L_x_261) ;  /* 0xffffffb400747947 */ /* 0x000fea000383ffff */
.L_x_124:
[----:B--2---:R2:W3:Y:S02]  /*af70*/  SYNCS.PHASECHK.TRANS64.TRYWAIT P0, [R3+URZ+0x1f0], R0 ;  /* 0x0001f000030075a7 */ /* 0x0044e400080011ff */
[----:B---3--:R-:W-:Y:S05]  /*af80*/  @!P0 NANOSLEEP.SYNCS 0x989680 ;  /* 0x009896800000895d */ /* 0x008fea0003900000 */
[----:B------:R-:W3:Y:S02]  /*af90*/  @!P0 SYNCS.PHASECHK.TRANS64 P0, [R3+URZ+0x1f0], R0 ;  /* 0x0001f000030085a7 */ /* 0x000ee400080010ff */
[----:B---3--:R-:W-:Y:S05]  /*afa0*/  @!P0 BRA `(.L_x_124) ;  /* 0xfffffffc00f08947 */ /* 0x008fea000383ffff */
[----:B------:R-:W-:Y:S05]  /*afb0*/  BRA `(.L_x_262) ;  /* 0xffffffb800387947 */ /* 0x000fea000383ffff */
.L_x_135:
[----:B-1----:R-:W-:Y:S04]  /*afc0*/  MOV R2, UR43 ;  /* 0x0000002b00027c02 */ /* 0x002fe80008000f00 */
[----:B------:R1:W2:Y:S03]  /*afd0*/  SYNCS.PHASECHK.TRANS64.TRYWAIT P0, [R2+URZ+0x1a0], R3 ;  /* 0x0001a003020075a7 */ /* 0x0002a600080011ff */
[----:B--2---:R-:W-:Y:S05]  /*afe0*/  @!P0 NANOSLEEP.SYNCS 0x989680 ;  /* 0x009896800000895d */ /* 0x004fea0003900000 */
[----:B------:R-:W2:Y:S02]  /*aff0*/  @!P0 SYNCS.PHASECHK.TRANS64 P0, [R2+URZ+0x1a0], R3 ;  /* 0x0001a003020085a7 */ /* 0x000ea400080010ff */
[----:B--2---:R-:W-:Y:S05]  /*b000*/  @!P0 BRA `(.L_x_135) ;  /* 0xfffffffc00ec8947 */ /* 0x004fea000383ffff */
[----:B------:R-:W-:Y:S05]  /*b010*/  BRA `(.L_x_134) ;  /* 0xffffffc400887947 */ /* 0x000fea000383ffff */
.L_x_137:
[----:B-1----:R1:W3:Y:S02]  /*b020*/  SYNCS.PHASECHK.TRANS64.TRYWAIT P1, [R54+URZ+0x210], R0 ;  /* 0x00021000360075a7 */ /* 0x0022e400080211ff */
[----:B---3--:R-:W-:Y:S05]  /*b030*/  @!P1 NANOSLEEP.SYNCS 0x989680 ;  /* 0x009896800000995d */ /* 0x008fea0003900000 */
[----:B------:R-:W3:Y:S02]  /*b040*/  @!P1 SYNCS.PHASECHK.TRANS64 P1, [R54+URZ+0x210], R0 ;  /* 0x00021000360095a7 */ /* 0x000ee400080210ff */
[----:B---3--:R-:W-:Y:S05]  /*b050*/  @!P1 BRA `(.L_x_137) ;  /* 0xfffffffc00f09947 */ /* 0x008fea000383ffff */
[----:B------:R-:W-:Y:S05]  /*b060*/  BRA `(.L_x_136) ;  /* 0xffffffc400a87947 */ /* 0x000fea000383ffff */
.L_x_146:
[----:B--2---:R2:W3:Y:S02]  /*b070*/  SYNCS.PHASECHK.TRANS64.TRYWAIT P0, [R2+URZ+0x1a0], R0 ;  /* 0x0001a000020075a7 */ /* 0x0044e400080011ff */
[----:B---3--:R-:W-:Y:S05]  /*b080*/  @!P0 NANOSLEEP.SYNCS 0x989680 ;  /* 0x009896800000895d */ /* 0x008fea0003900000 */
[----:B------:R-:W3:Y:S02]  /*b090*/  @!P0 SYNCS.PHASECHK.TRANS64 P0, [R2+URZ+0x1a0], R0 ;  /* 0x0001a000020085a7 */ /* 0x000ee400080010ff */
[----:B---3--:R-:W-:Y:S05]  /*b0a0*/  @!P0 BRA `(.L_x_146) ;  /* 0xfffffffc00f08947 */ /* 0x008fea000383ffff */
[----:B------:R-:W-:Y:S05]  /*b0b0*/  BRA `(.L_x_145) ;  /* 0xffffffcc00b87947 */ /* 0x000fea000383ffff */
.L_x_154:
[----:B--2---:R2:W3:Y:S02]  /*b0c0*/  SYNCS.PHASECHK.TRANS64.TRYWAIT P0, [R2+URZ+0x1a0], R4 ;  /* 0x0001a004020075a7 */ /* 0x0044e400080011ff */
[----:B---3--:R-:W-:Y:S05]  /*b0d0*/  @!P0 NANOSLEEP.SYNCS 0x989680 ;  /* 0x009896800000895d */ /* 0x008fea0003900000 */
[----:B------:R-:W3:Y:S02]  /*b0e0*/  @!P0 SYNCS.PHASECHK.TRANS64 P0, [R2+URZ+0x1a0], R4 ;  /* 0x0001a004020085a7 */ /* 0x000ee400080010ff */
[----:B---3--:R-:W-:Y:S05]  /*b0f0*/  @!P0 BRA `(.L_x_154) ;  /* 0xfffffffc00f08947 */ /* 0x008fea000383ffff */
[----:B------:R-:W-:Y:S05]  /*b100*/  BRA `(.L_x_153) ;  /* 0xffffffd400d87947 */ /* 0x000fea000383ffff */
.L_x_162:
[----:B--2---:R2:W3:Y:S02]  /*b110*/  SYNCS.PHASECHK.TRANS64.TRYWAIT P0, [R3+URZ+0x1a0], R0 ;  /* 0x0001a000030075a7 */ /* 0x0044e400080011ff */
[----:B---3--:R-:W-:Y:S05]  /*b120*/  @!P0 NANOSLEEP.SYNCS 0x989680 ;  /* 0x009896800000895d */ /* 0x008fea0003900000 */
[----:B------:R-:W3:Y:S02]  /*b130*/  @!P0 SYNCS.PHASECHK.TRANS64 P0, [R3+URZ+0x1a0], R0 ;  /* 0x0001a000030085a7 */ /* 0x000ee400080010ff */
[----:B---3--:R-:W-:Y:S05]  /*b140*/  @!P0 BRA `(.L_x_162) ;  /* 0xfffffffc00f08947 */ /* 0x008fea000383ffff */
[----:B------:R-:W-:Y:S05]  /*b150*/  BRA `(.L_x_161) ;  /* 0xffffffdc00f87947 */ /* 0x000fea000383ffff */
        .weak           $__internal_0_$__cuda_sm10x_tcgen05_guardrail_trap_col_being_dealloced_not_returned_by_alloc
        .type           $__internal_0_$__cuda_sm10x_tcgen05_guardrail_trap_col_being_dealloced_not_returned_by_alloc,@function
        .size           $__internal_0_$__cuda_sm10x_tcgen05_guardrail_trap_col_being_dealloced_not_returned_by_alloc,($__internal_1_$__cuda_sm10x_tcgen05_guardrail_trap_phase_invalid_during_alloc - $__internal_0_$__cuda_sm10x_tcgen05_guardrail_trap_col_being_dealloced_not_returned_by_alloc)
$__internal_0_$__cuda_sm10x_tcgen05_guardrail_trap_col_being_dealloced_not_returned_by_alloc:
[----:B------:R-:W-:Y:S05]  /*b160*/  BPT.TRAP 0x1 ;  /* 0x000000040000795c */ /* 0x000fea0000300000 */
[----:B------:R-:W-:-:S04]  /*b170*/  HFMA2 R3, -RZ, RZ, 0, 0 ;  /* 0x00000000ff037431 */ /* 0x000fc800000001ff */
[----:B------:R-:W-:Y:S05]  /*b180*/  RET.REL.NODEC R2 `(_ZN7cutlass13device_kernelINS_4gemm6kernel13GemmUniversalIN4cute5tupleIJiiiiEEENS1_10collective13CollectiveMmaINS1_35MainloopSm100TmaUmmaWarpSpecializedILi26ELi2ELi4ENS5_IJNS4_1CILi2EEENSA_ILi4EEENSA_ILi1EEEEEEEENS5_IJNSA_ILi128EEESG_NSA_ILi32EEEEEENS_6half_tENS5_IJlSD_lEEESJ_SK_NS4_8TiledMMAINS4_8MMA_AtomIJNS4_26SM100_MMA_F16BF16_2x1SM_SSISJ_SJ_fLi128ELi128ELNS4_4UMMA5MajorE0ELSP_0ELNSO_7ScaleInE0ELSQ_0EEEEEENS4_6LayoutINS5_IJSD_SD_SD_EEENS5_IJNSA_ILi0EEESV_SV_EEEEENS5_IJNS4_10UnderscoreESY_SY_EEEEENS4_28SM100_TMA_2SM_LOAD_MULTICASTENS4_14ComposedLayoutINS4_7SwizzleILi2ELi4ELi3EEENS4_18smem_ptr_flag_bitsILi16EEENST_INS5_IJNSA_ILi8EEESH_EEENS5_IJSH_SD_EEEEEEEvNS4_8identityENS4_18SM100_TMA_2SM_LOADES1B_vS1C_EENS_8epilogue10collective18CollectiveEpilogueINS1F_23Sm100TmaWarpSpecializedILi4ELi2ELi16ELb1ELb0EEEJNS5_IJNSA_ILi64EEESG_SH_EEENS5_IJNST_IS1K_SD_EENST_INS5_IJNSA_ILi16EEESB_EEENS5_IJSD_S1K_EEEEEEEESJ_SK_SJ_SK_NS1F_6fusion15FusionCallbacksIS1J_NS1S_17LinearCombinationISJ_fSJ_fLNS_15FloatRoundStyleE2EEES1L_S1R_JEEENS4_5SM1004TMEM4LOAD26SM100_TMEM_LOAD_32dp32b16xENS4_13SM90_TMA_LOADENS12_INS13_ILi1ELi4ELi3EEES16_NST_INS5_IJS17_S1N_EEENS5_IJS1N_SD_EEEEEEENS4_39AutoVectorizingCopyWithAssumedAlignmentILi128EEENS4_14SM90_TMA_STOREES27_S29_S29_EEEvvEEEEvNT_6ParamsE) ;  /* 0xffffff4c029c7950 */ /* 0x000fea0003c3ffff */
        .weak           $__internal_1_$__cuda_sm10x_tcgen05_guardrail_trap_phase_invalid_during_alloc
        .type           $__internal_1_$__cuda_sm10x_tcgen05_guardrail_trap_phase_invalid_during_alloc,@function
        .size           $__internal_1_$__cuda_sm10x_tcgen05_guardrail_trap_phase_invalid_during_alloc,($__internal_2_$__cuda_sm10x_tcgen05_guardrail_trap_unallocated_columns_being_dealloced - $__internal_1_$__cuda_sm10x_tcgen05_guardrail_trap_phase_invalid_during_alloc)
$__internal_1_$__cuda_sm10x_tcgen05_guardrail_trap_phase_invalid_during_alloc:
[----:B------:R-:W-:Y:S05]  /*b190*/  BPT.TRAP 0x1 ;  /* 0x000000040000795c */ /* 0x000fea0000300000 */
[----:B------:R-:W-:-:S04]  /*b1a0*/  MOV R5, 0x0 ;  /* 0x0000000000057802 */ /* 0x000fc80000000f00 */
[----:B------:R-:W-:Y:S05]  /*b1b0*/  RET.REL.NODEC R4 `(_ZN7cutlass13device_kernelINS_4gemm6kernel13GemmUniversalIN4cute5tupleIJiiiiEEENS1_10collective13CollectiveMmaINS1_35MainloopSm100TmaUmmaWarpSpecializedILi26ELi2ELi4ENS5_IJNS4_1CILi2EEENSA_ILi4EEENSA_ILi1EEEEEEEENS5_IJNSA_ILi128EEESG_NSA_ILi32EEEEEENS_6half_tENS5_IJlSD_lEEESJ_SK_NS4_8TiledMMAINS4_8MMA_AtomIJNS4_26SM100_MMA_F16BF16_2x1SM_SSISJ_SJ_fLi128ELi128ELNS4_4UMMA5MajorE0ELSP_0ELNSO_7ScaleInE0ELSQ_0EEEEEENS4_6LayoutINS5_IJSD_SD_SD_EEENS5_IJNSA_ILi0EEESV_SV_EEEEENS5_IJNS4_10UnderscoreESY_SY_EEEEENS4_28SM100_TMA_2SM_LOAD_MULTICASTENS4_14ComposedLayoutINS4_7SwizzleILi2ELi4ELi3EEENS4_18smem_ptr_flag_bitsILi16EEENST_INS5_IJNSA_ILi8EEESH_EEENS5_IJSH_SD_EEEEEEEvNS4_8identityENS4_18SM100_TMA_2SM_LOADES1B_vS1C_EENS_8epilogue10collective18CollectiveEpilogueINS1F_23Sm100TmaWarpSpecializedILi4ELi2ELi16ELb1ELb0EEEJNS5_IJNSA_ILi64EEESG_SH_EEENS5_IJNST_IS1K_SD_EENST_INS5_IJNSA_ILi16EEESB_EEENS5_IJSD_S1K_EEEEEEEESJ_SK_SJ_SK_NS1F_6fusion15FusionCallbacksIS1J_NS1S_17LinearCombinationISJ_fSJ_fLNS_15FloatRoundStyleE2EEES1L_S1R_JEEENS4_5SM1004TMEM4LOAD26SM100_TMEM_LOAD_32dp32b16xENS4_13SM90_TMA_LOADENS12_INS13_ILi1ELi4ELi3EEES16_NST_INS5_IJS17_S1N_EEENS5_IJS1N_SD_EEEEEEENS4_39AutoVectorizingCopyWithAssumedAlignmentILi128EEENS4_14SM90_TMA_STOREES27_S29_S29_EEEvvEEEEvNT_6ParamsE) ;  /* 0xffffff4c04907950 */ /* 0x000fea0003c3ffff */
        .weak           $__internal_2_$__cuda_sm10x_tcgen05_guardrail_trap_unallocated_columns_being_dealloced
        .type           $__internal_2_$__cuda_sm10x_tcgen05_guardrail_trap_unallocated_columns_being_dealloced,@function
        .size           $__internal_2_$__cuda_sm10x_tcgen05_guardrail_trap_unallocated_columns_being_dealloced,(.L_x_264 - $__internal_2_$__cuda_sm10x_tcgen05_guardrail_trap_unallocated_columns_being_dealloced)
$__internal_2_$__cuda_sm10x_tcgen05_guardrail_trap_unallocated_columns_being_dealloced:
[----:B------:R-:W-:Y:S05]  /*b1c0*/  BPT.TRAP 0x1 ;  /* 0x000000040000795c */ /* 0x000fea0000300000 */
[----:B------:R-:W-:-:S04]  /*b1d0*/  HFMA2 R3, -RZ, RZ, 0, 0 ;  /* 0x00000000ff037431 */ /* 0x000fc800000001ff */
[----:B------:R-:W-:Y:S05]  /*b1e0*/  RET.REL.NODEC R2 `(_ZN7cutlass13device_kernelINS_4gemm6kernel13GemmUniversalIN4cute5tupleIJiiiiEEENS1_10collective13CollectiveMmaINS1_35MainloopSm100TmaUmmaWarpSpecializedILi26ELi2ELi4ENS5_IJNS4_1CILi2EEENSA_ILi4EEENSA_ILi1EEEEEEEENS5_IJNSA_ILi128EEESG_NSA_ILi32EEEEEENS_6half_tENS5_IJlSD_lEEESJ_SK_NS4_8TiledMMAINS4_8MMA_AtomIJNS4_26SM100_MMA_F16BF16_2x1SM_SSISJ_SJ_fLi128ELi128ELNS4_4UMMA5MajorE0ELSP_0ELNSO_7ScaleInE0ELSQ_0EEEEEENS4_6LayoutINS5_IJSD_SD_SD_EEENS5_IJNSA_ILi0EEESV_SV_EEEEENS5_IJNS4_10UnderscoreESY_SY_EEEEENS4_28SM100_TMA_2SM_LOAD_MULTICASTENS4_14ComposedLayoutINS4_7SwizzleILi2ELi4ELi3EEENS4_18smem_ptr_flag_bitsILi16EEENST_INS5_IJNSA_ILi8EEESH_EEENS5_IJSH_SD_EEEEEEEvNS4_8identityENS4_18SM100_TMA_2SM_LOADES1B_vS1C_EENS_8epilogue10collective18CollectiveEpilogueINS1F_23Sm100TmaWarpSpecializedILi4ELi2ELi16ELb1ELb0EEEJNS5_IJNSA_ILi64EEESG_SH_EEENS5_IJNST_IS1K_SD_EENST_INS5_IJNSA_ILi16EEESB_EEENS5_IJSD_S1K_EEEEEEEESJ_SK_SJ_SK_NS1F_6fusion15FusionCallbacksIS1J_NS1S_17LinearCombinationISJ_fSJ_fLNS_15FloatRoundStyleE2EEES1L_S1R_JEEENS4_5SM1004TMEM4LOAD26SM100_TMEM_LOAD_32dp32b16xENS4_13SM90_TMA_LOADENS12_INS13_ILi1ELi4ELi3EEES16_NST_INS5_IJS17_S1N_EEENS5_IJS1N_SD_EEEEEEENS4_39AutoVectorizingCopyWithAssumedAlignmentILi128EEENS4_14SM90_TMA_STOREES27_S29_S29_EEEvvEEEEvNT_6ParamsE) ;  /* 0xffffff4c02847950 */ /* 0x000fea0003c3ffff */
.L_x_263:
[----:B------:R-:W-:-:S00]  /*b1f0*/  BRA `(.L_x_263) ;  /* 0xfffffffc00fc7947 */ /* 0x000fc0000383ffff */
[----:B------:R-:W-:-:S00]  /*b200*/  NOP ;  /* 0x0000000000007918 */ /* 0x000fc00000000000 */
[----:B------:R-:W-:-:S00]  /*b210*/  NOP ;  /* 0x0000000000007918 */ /* 0x000fc00000000000 */
[----:B------:R-:W-:-:S00]  /*b220*/  NOP ;  /* 0x0000000000007918 */ /* 0x000fc00000000000 */
[----:B------:R-:W-:-:S00]  /*b230*/  NOP ;  /* 0x0000000000007918 */ /* 0x000fc00000000000 */
[----:B------:R-:W-:-:S00]  /*b240*/  NOP ;  /* 0x0000000000007918 */ /* 0x000fc00000000000 */
[----:B------:R-:W-:-:S00]  /*b250*/  NOP ;  /* 0x0000000000007918 */ /* 0x000fc00000000000 */
[----:B------:R-:W-:-:S00]  /*b260*/  NOP ;  /* 0x0000000000007918 */ /* 0x000fc00000000000 */
[----:B------:R-:W-:-:S00]  /*b270*/  NOP ;  /* 0x0000000000007918 */ /* 0x000fc00000000000 */
.L_x_264:


//--------------------- .nv.global.init           --------------------------
	.section	.nv.global.init,"aw",@progbits
.nv.global.init:
	.type		$str$27,@object
	.size		$str$27,($str$28 - $str$27)
$str$27:
        /*0000*/ 	.byte	0x28, 0x61, 0x64, 0x64, 0x72, 0x65, 0x73, 0x73, 0x20, 0x26, 0x20, 0x6d, 0x61, 0x73, 0x6b, 0x29
        /*0010*/ 	.byte	0x20, 0x3d, 0x3d, 0x20, 0x30, 0x00
	.type		$str$28,@object
	.size		$str$28,($str$26 - $str$28)
$str$28:
        /*0016*/ 	.byte	0x2f, 0x74, 0x6d, 0x70, 0x2f, 0x63, 0x75, 0x74, 0x6c, 0x61, 0x73, 0x73, 0x5f, 0x73, 0x77, 0x65
        /*0026*/ 	.byte	0x65, 0x70, 0x5f, 0x73, 0x72, 0x63, 0x2f, 0x69, 0x6e, 0x63, 0x6c, 0x75, 0x64, 0x65, 0x2f, 0x63
        /*0036*/ 	.byte	0x75, 0x74, 0x65, 0x2f, 0x70, 0x6f, 0x69, 0x6e, 0x74, 0x65, 0x72, 0x5f, 0x66, 0x6c, 0x61, 0x67
        /*0046*/ 	.byte	0x67, 0x65, 0x64, 0x2e, 0x68, 0x70, 0x70, 0x00
	.type		$str$26,@object
	.size		$str$26,($str$25 - $str$26)
$str$26:
        /*004e*/ 	.byte	0x2f, 0x74, 0x6d, 0x70, 0x2f, 0x63, 0x75, 0x74, 0x6c, 0x61, 0x73, 0x73, 0x5f, 0x73, 0x77, 0x65
        /*005e*/ 	.byte	0x65, 0x70, 0x5f, 0x73, 0x72, 0x63, 0x2f, 0x69, 0x6e, 0x63, 0x6c, 0x75, 0x64, 0x65, 0x2f, 0x63
        /*006e*/ 	.byte	0x75, 0x74, 0x65, 0x2f, 0x61, 0x74, 0x6f, 0x6d, 0x2f, 0x63, 0x6f, 0x70, 0x79, 0x5f, 0x74, 0x72
        /*007e*/ 	.byte	0x61, 0x69, 0x74, 0x73, 0x5f, 0x73, 0x6d, 0x31, 0x30, 0x30, 0x2e, 0x68, 0x70, 0x70, 0x00
	.type		$str$25,@object
	.size		$str$25,(__unnamed_1 - $str$25)
$str$25:
        /*008d*/ 	.byte	0x28, 0x28, 0x75, 0x69, 0x6e, 0x74, 0x33, 0x32, 0x5f, 0x74, 0x28, 0x74, 0x68, 0x72, 0x65, 0x61
        /*009d*/ 	.byte	0x64, 0x49, 0x64, 0x78, 0x2e, 0x78, 0x29, 0x20, 0x2f, 0x20, 0x33, 0x32, 0x29, 0x20, 0x25, 0x20
        /*00ad*/ 	.byte	0x34, 0x29, 0x20, 0x3d, 0x3d, 0x20, 0x28, 0x28, 0x28, 0x74, 0x6d, 0x65, 0x6d, 0x5f, 0x61, 0x64
        /*00bd*/ 	.byte	0x64, 0x72, 0x20, 0x3e, 0x3e, 0x20, 0x31, 0x36, 0x29, 0x20, 0x2f, 0x20, 0x33, 0x32, 0x29, 0x20
        /*00cd*/ 	.byte	0x25, 0x20, 0x34, 0x29, 0x00
	.type		__unnamed_1,@object
	.size		__unnamed_1,(__unnamed_2 - __unnamed_1)
__unnamed_1:
        /*00d2*/ 	.byte	0x61, 0x75, 0x74, 0x6f, 0x20, 0x63, 0x75, 0x74, 0x65, 0x3a, 0x3a, 0x61, 0x73, 0x5f, 0x70, 0x6f
        /* <DEDUP_REMOVED lines=24> */
        /*0262*/ 	.byte	0x34, 0x38, 0x3e, 0x3e, 0x3e, 0x3e, 0x5d, 0x00
	.type		__unnamed_2,@object
	.size		__unnamed_2,(.L_2 - __unnamed_2)
__unnamed_2:
        /* <DEDUP_REMOVED lines=40> */
        /*04ea*/ 	.byte	0x3a, 0x3a, 0x43, 0x3c, 0x30, 0x3e, 0x3e, 0x3e, 0x3e, 0x5d, 0x00
.L_2:


//--------------------- .nv.shared._ZN7cutlass13device_kernelINS_4gemm6kernel13GemmUniversalIN4cute5tupleIJiiiiEEENS1_10collective13CollectiveMmaINS1_35MainloopSm100TmaUmmaWarpSpecializedILi26ELi2ELi4ENS5_IJNS4_1CILi2EEENSA_ILi4EEENSA_ILi1EEEEEEEENS5_IJNSA_ILi128EEESG_NSA_ILi32EEEEEENS_6half_tENS5_IJlSD_lEEESJ_SK_NS4_8TiledMMAINS4_8MMA_AtomIJNS4_26SM100_MMA_F16BF16_2x1SM_SSISJ_SJ_fLi128ELi128ELNS4_4UMMA5MajorE0ELSP_0ELNSO_7ScaleInE0ELSQ_0EEEEEENS4_6LayoutINS5_IJSD_SD_SD_EEENS5_IJNSA_ILi0EEESV_SV_EEEEENS5_IJNS4_10UnderscoreESY_SY_EEEEENS4_28SM100_TMA_2SM_LOAD_MULTICASTENS4_14ComposedLayoutINS4_7SwizzleILi2ELi4ELi3EEENS4_18smem_ptr_flag_bitsILi16EEENST_INS5_IJNSA_ILi8EEESH_EEENS5_IJSH_SD_EEEEEEEvNS4_8identityENS4_18SM100_TMA_2SM_LOADES1B_vS1C_EENS_8epilogue10collective18CollectiveEpilogueINS1F_23Sm100TmaWarpSpecializedILi4ELi2ELi16ELb1ELb0EEEJNS5_IJNSA_ILi64EEESG_SH_EEENS5_IJNST_IS1K_SD_EENST_INS5_IJNSA_ILi16EEESB_EEENS5_IJSD_S1K_EEEEEEEESJ_SK_SJ_SK_NS1F_6fusion15FusionCallbacksIS1J_NS1S_17LinearCombinationISJ_fSJ_fLNS_15FloatRoundStyleE2EEES1L_S1R_JEEENS4_5SM1004TMEM4LOAD26SM100_TMEM_LOAD_32dp32b16xENS4_13SM90_TMA_LOADENS12_INS13_ILi1ELi4ELi3EEES16_NST_INS5_IJS17_S1N_EEENS5_IJS1N_SD_EEEEEEENS4_39AutoVectorizingCopyWithAssumedAlignmentILi128EEENS4_14SM90_TMA_STOREES27_S29_S29_EEEvvEEEEvNT_6ParamsE --------------------------
	.section	.nv.shared._ZN7cutlass13device_kernelINS_4gemm6kernel13GemmUniversalIN4cute5tupleIJiiiiEEENS1_10collective13CollectiveMmaINS1_35MainloopSm100TmaUmmaWarpSpecializedILi26ELi2ELi4ENS5_IJNS4_1CILi2EEENSA_ILi4EEENSA_ILi1EEEEEEEENS5_IJNSA_ILi128EEESG_NSA_ILi32EEEEEENS_6half_tENS5_IJlSD_lEEESJ_SK_NS4_8TiledMMAINS4_8MMA_AtomIJNS4_26SM100_MMA_F16BF16_2x1SM_SSISJ_SJ_fLi128ELi128ELNS4_4UMMA5MajorE0ELSP_0ELNSO_7ScaleInE0ELSQ_0EEEEEENS4_6LayoutINS5_IJSD_SD_SD_EEENS5_IJNSA_ILi0EEESV_SV_EEEEENS5_IJNS4_10UnderscoreESY_SY_EEEEENS4_28SM100_TMA_2SM_LOAD_MULTICASTENS4_14ComposedLayoutINS4_7SwizzleILi2ELi4ELi3EEENS4_18smem_ptr_flag_bitsILi16EEENST_INS5_IJNSA_ILi8EEESH_EEENS5_IJSH_SD_EEEEEEEvNS4_8identityENS4_18SM100_TMA_2SM_LOADES1B_vS1C_EENS_8epilogue10collective18CollectiveEpilogueINS1F_23Sm100TmaWarpSpecializedILi4ELi2ELi16ELb1ELb0EEEJNS5_IJNSA_ILi64EEESG_SH_EEENS5_IJNST_IS1K_SD_EENST_INS5_IJNSA_ILi16EEESB_EEENS5_IJSD_S1K_EEEEEEEESJ_SK_SJ_SK_NS1F_6fusion15FusionCallbacksIS1J_NS1S_17LinearCombinationISJ_fSJ_fLNS_15FloatRoundStyleE2EEES1L_S1R_JEEENS4_5SM1004TMEM4LOAD26SM100_TMEM_LOAD_32dp32b16xENS4_13SM90_TMA_LOADENS12_INS13_ILi1ELi4ELi3EEES16_NST_INS5_IJS17_S1N_EEENS5_IJS1N_SD_EEEEEEENS4_39AutoVectorizingCopyWithAssumedAlignmentILi128EEENS4_14SM90_TMA_STOREES27_S29_S29_EEEvvEEEEvNT_6ParamsE,"aw",@nobits
	.sectionflags	@""
	.align	16
	.zero		1024


//--------------------- .nv.shared.reserved.0     --------------------------
	.section	.nv.shared.reserved.0,"aw",@nobits
	.weak		__nv_reservedSMEM_offset_0_alias
	.size		__nv_reservedSMEM_offset_0_alias, 0, 64
	.other		__nv_reservedSMEM_offset_0_alias,@"STO_CUDA_RESERVED_SHARED STV_DEFAULT"
__nv_reservedSMEM_offset_0_alias:
	.zero		0
.nv.shared.reserved.0:
	.zero		64
	.weak		__nv_reservedSMEM_tcgen05_partition
	.type		__nv_reservedSMEM_tcgen05_partition,@object
	.size		__nv_reservedSMEM_tcgen05_partition,(.L_0 - __nv_reservedSMEM_tcgen05_partition)
__nv_reservedSMEM_tcgen05_partition:
	.zero		32
.L_0:


//--------------------- .nv.global                --------------------------
	.section	.nv.global,"aw",@nobits
.nv.global:
	.type		_ZN40_INTERNAL_ece6a47c_4_k_cu_922cd648_295524cute1_E,@object
	.size		_ZN40_INTERNAL_ece6a47c_4_k_cu_922cd648_295524cute1_E,(_ZN40_INTERNAL_ece6a47c_4_k_cu_922cd648_295524cuda3std3__45__cpo6cbeginE - _ZN40_INTERNAL_ece6a47c_4_k_cu_922cd648_295524cute1_E)
_ZN40_INTERNAL_ece6a47c_4_k_cu_922cd648_295524cute1_E:
	.zero		1
	.type		_ZN40_INTERNAL_ece6a47c_4_k_cu_922cd648_295524cuda3std3__45__cpo6cbeginE,@object
	.size		_ZN40_INTERNAL_ece6a47c_4_k_cu_922cd648_295524cuda3std3__45__cpo6cbeginE,(_ZN40_INTERNAL_ece6a47c_4_k_cu_922cd648_295524cuda3std3__48in_placeE - _ZN40_INTERNAL_ece6a47c_4_k_cu_922cd648_295524cuda3std3__45__cpo6cbeginE)
_ZN40_INTERNAL_ece6a47c_4_k_cu_922cd648_295524cuda3std3__45__cpo6cbeginE:
	.zero		1
	.type		_ZN40_INTERNAL_ece6a47c_4_k_cu_922cd648_295524cuda3std3__48in_placeE,@object
	.size		_ZN40_INTERNAL_ece6a47c_4_k_cu_922cd648_295524cuda3std3__48in_placeE,(_ZN40_INTERNAL_ece6a47c_4_k_cu_922cd648_295524cuda3std6ranges3__45__cpo9iter_moveE - _ZN40_INTERNAL_ece6a47c_4_k_cu_922cd648_295524cuda3std3__48in_placeE)
_ZN40_INTERNAL_ece6a47c_4_k_cu_922cd648_295524cuda3std3__48in_placeE:
	.zero		1
	.type		_ZN40_INTERNAL_ece6a47c_4_k_cu_922cd648_295524cuda3std6ranges3__45__cpo9iter_moveE,@object
	.size		_ZN40_INTERNAL_ece6a47c_4_k_cu_922cd648_295524cuda3std6ranges3__45__cpo9iter_moveE,(_ZN40_INTERNAL_ece6a47c_4_k_cu_922cd648_295524cuda3std3__45__cpo5beginE - _ZN40_INTERNAL_ece6a47c_4_k_cu_922cd648_295524cuda3std6ranges3__45__cpo9iter_moveE)
_ZN40_INTERNAL_ece6a47c_4_k_cu_922cd648_295524cuda3std6ranges3__45__cpo9iter_moveE:
	.zero		1
	.type		_ZN40_INTERNAL_ece6a47c_4_k_cu_922cd648_295524cuda3std3__45__cpo5beginE,@object
	.size		_ZN40_INTERNAL_ece6a47c_4_k_cu_922cd648_295524cuda3std3__45__cpo5beginE,(_ZN40_INTERNAL_ece6a47c_4_k_cu_922cd648_295524cuda3std3__442_GLOBAL__N__ece6a47c_4_k_cu_922cd648_295526ignoreE - _ZN40_INTERNAL_ece6a47c_4_k_cu_922cd648_295524cuda3std3__45__cpo5beginE)
_ZN40_INTERNAL_ece6a47c_4_k_cu_922cd648_295524cuda3std3__45__cpo5beginE:
	.zero		1
	.type		_ZN40_INTERNAL_ece6a47c_4_k_cu_922cd648_295524cuda3std3__442_GLOBAL__N__ece6a47c_4_k_cu_922cd648_295526ignoreE,@object
	.size		_ZN40_INTERNAL_ece6a47c_4_k_cu_922cd648_295524cuda3std3__442_GLOBAL__N__ece6a47c_4_k_cu_922cd648_295526ignoreE,(_ZN40_INTERNAL_ece6a47c_4_k_cu_922cd648_295524cute7productE - _ZN40_INTERNAL_ece6a47c_4_k_cu_922cd648_295524cuda3std3__442_GLOBAL__N__ece6a47c_4_k_cu_922cd648_295526ignoreE)
_ZN40_INTERNAL_ece6a47c_4_k_cu_922cd648_295524cuda3std3__442_GLOBAL__N__ece6a47c_4_k_cu_922cd648_295526ignoreE:
	.zero		1
	.type		_ZN40_INTERNAL_ece6a47c_4_k_cu_922cd648_295524cute7productE,@object
	.size		_ZN40_INTERNAL_ece6a47c_4_k_cu_922cd648_295524cute7productE,(_ZN40_INTERNAL_ece6a47c_4_k_cu_922cd648_295524cuda3std3__45__cpo3endE - _ZN40_INTERNAL_ece6a47c_4_k_cu_922cd648_295524cute7productE)
_ZN40_INTERNAL_ece6a47c_4_k_cu_922cd648_295524cute7productE:
	.zero		1
	.type		_ZN40_INTERNAL_ece6a47c_4_k_cu_922cd648_295524cuda3std3__45__cpo3endE,@object
	.size		_ZN40_INTERNAL_ece6a47c_4_k_cu_922cd648_295524cuda3std3__45__cpo3endE,(_ZN40_INTERNAL_ece6a47c_4_k_cu_922cd648_295524cuda3std3__419piecewise_constructE - _ZN40_INTERNAL_ece6a47c_4_k_cu_922cd648_295524cuda3std3__45__cpo3endE)
_ZN40_INTERNAL_ece6a47c_4_k_cu_922cd648_295524cuda3std3__45__cpo3endE:
	.zero		1
	.type		_ZN40_INTERNAL_ece6a47c_4_k_cu_922cd648_295524cuda3std3__419piecewise_constructE,@object
	.size		_ZN40_INTERNAL_ece6a47c_4_k_cu_922cd648_295524cuda3std3__419piecewise_constructE,(_ZN40_INTERNAL_ece6a47c_4_k_cu_922cd648_295524cuda3std3__45__cpo4cendE - _ZN40_INTERNAL_ece6a47c_4_k_cu_922cd648_295524cuda3std3__419piecewise_constructE)
_ZN40_INTERNAL_ece6a47c_4_k_cu_922cd648_295524cuda3std3__419piecewise_constructE:
	.zero		1
	.type		_ZN40_INTERNAL_ece6a47c_4_k_cu_922cd648_295524cuda3std3__45__cpo4cendE,@object
	.size		_ZN40_INTERNAL_ece6a47c_4_k_cu_922cd648_295524cuda3std3__45__cpo4cendE,(_ZN40_INTERNAL_ece6a47c_4_k_cu_922cd648_295524cuda3std6ranges3__45__cpo4swapE - _ZN40_INTERNAL_ece6a47c_4_k_cu_922cd648_295524cuda3std3__45__cpo4cendE)
_ZN40_INTERNAL_ece6a47c_4_k_cu_922cd648_295524cuda3std3__45__cpo4cendE:
	.zero		1
	.type		_ZN40_INTERNAL_ece6a47c_4_k_cu_922cd648_295524cuda3std6ranges3__45__cpo4swapE,@object
	.size		_ZN40_INTERNAL_ece6a47c_4_k_cu_922cd648_295524cuda3std6ranges3__45__cpo4swapE,(.L_10 - _ZN40_INTERNAL_ece6a47c_4_k_cu_922cd648_295524cuda3std6ranges3__45__cpo4swapE)
_ZN40_INTERNAL_ece6a47c_4_k_cu_922cd648_295524cuda3std6ranges3__45__cpo4swapE:
	.zero		1
.L_10:


//--------------------- .nv.constant0._ZN7cutlass13device_kernelINS_4gemm6kernel13GemmUniversalIN4cute5tupleIJiiiiEEENS1_10collective13CollectiveMmaINS1_35MainloopSm100TmaUmmaWarpSpecializedILi26ELi2ELi4ENS5_IJNS4_1CILi2EEENSA_ILi4EEENSA_ILi1EEEEEEEENS5_IJNSA_ILi128EEESG_NSA_ILi32EEEEEENS_6half_tENS5_IJlSD_lEEESJ_SK_NS4_8TiledMMAINS4_8MMA_AtomIJNS4_26SM100_MMA_F16BF16_2x1SM_SSISJ_SJ_fLi128ELi128ELNS4_4UMMA5MajorE0ELSP_0ELNSO_7ScaleInE0ELSQ_0EEEEEENS4_6LayoutINS5_IJSD_SD_SD_EEENS5_IJNSA_ILi0EEESV_SV_EEEEENS5_IJNS4_10UnderscoreESY_SY_EEEEENS4_28SM100_TMA_2SM_LOAD_MULTICASTENS4_14ComposedLayoutINS4_7SwizzleILi2ELi4ELi3EEENS4_18smem_ptr_flag_bitsILi16EEENST_INS5_IJNSA_ILi8EEESH_EEENS5_IJSH_SD_EEEEEEEvNS4_8identityENS4_18SM100_TMA_2SM_LOADES1B_vS1C_EENS_8epilogue10collective18CollectiveEpilogueINS1F_23Sm100TmaWarpSpecializedILi4ELi2ELi16ELb1ELb0EEEJNS5_IJNSA_ILi64EEESG_SH_EEENS5_IJNST_IS1K_SD_EENST_INS5_IJNSA_ILi16EEESB_EEENS5_IJSD_S1K_EEEEEEEESJ_SK_SJ_SK_NS1F_6fusion15FusionCallbacksIS1J_NS1S_17LinearCombinationISJ_fSJ_fLNS_15FloatRoundStyleE2EEES1L_S1R_JEEENS4_5SM1004TMEM4LOAD26SM100_TMEM_LOAD_32dp32b16xENS4_13SM90_TMA_LOADENS12_INS13_ILi1ELi4ELi3EEES16_NST_INS5_IJS17_S1N_EEENS5_IJS1N_SD_EEEEEEENS4_39AutoVectorizingCopyWithAssumedAlignmentILi128EEENS4_14SM90_TMA_STOREES27_S29_S29_EEEvvEEEEvNT_6ParamsE --------------------------
	.section	.nv.constant0._ZN7cutlass13device_kernelINS_4gemm6kernel13GemmUniversalIN4cute5tupleIJiiiiEEENS1_10collective13CollectiveMmaINS1_35MainloopSm100TmaUmmaWarpSpecializedILi26ELi2ELi4ENS5_IJNS4_1CILi2EEENSA_ILi4EEENSA_ILi1EEEEEEEENS5_IJNSA_ILi128EEESG_NSA_ILi32EEEEEENS_6half_tENS5_IJlSD_lEEESJ_SK_NS4_8TiledMMAINS4_8MMA_AtomIJNS4_26SM100_MMA_F16BF16_2x1SM_SSISJ_SJ_fLi128ELi128ELNS4_4UMMA5MajorE0ELSP_0ELNSO_7ScaleInE0ELSQ_0EEEEEENS4_6LayoutINS5_IJSD_SD_SD_EEENS5_IJNSA_ILi0EEESV_SV_EEEEENS5_IJNS4_10UnderscoreESY_SY_EEEEENS4_28SM100_TMA_2SM_LOAD_MULTICASTENS4_14ComposedLayoutINS4_7SwizzleILi2ELi4ELi3EEENS4_18smem_ptr_flag_bitsILi16EEENST_INS5_IJNSA_ILi8EEESH_EEENS5_IJSH_SD_EEEEEEEvNS4_8identityENS4_18SM100_TMA_2SM_LOADES1B_vS1C_EENS_8epilogue10collective18CollectiveEpilogueINS1F_23Sm100TmaWarpSpecializedILi4ELi2ELi16ELb1ELb0EEEJNS5_IJNSA_ILi64EEESG_SH_EEENS5_IJNST_IS1K_SD_EENST_INS5_IJNSA_ILi16EEESB_EEENS5_IJSD_S1K_EEEEEEEESJ_SK_SJ_SK_NS1F_6fusion15FusionCallbacksIS1J_NS1S_17LinearCombinationISJ_fSJ_fLNS_15FloatRoundStyleE2EEES1L_S1R_JEEENS4_5SM1004TMEM4LOAD26SM100_TMEM_LOAD_32dp32b16xENS4_13SM90_TMA_LOADENS12_INS13_ILi1ELi4ELi3EEES16_NST_INS5_IJS17_S1N_EEENS5_IJS1N_SD_EEEEEEENS4_39AutoVectorizingCopyWithAssumedAlignmentILi128EEENS4_14SM90_TMA_STOREES27_S29_S29_EEEvvEEEEvNT_6ParamsE,"a",@progbits
	.sectionflags	@""
	.align	4
.nv.constant0._ZN7cutlass13device_kernelINS_4gemm6kernel13GemmUniversalIN4cute5tupleIJiiiiEEENS1_10collective13CollectiveMmaINS1_35MainloopSm100TmaUmmaWarpSpecializedILi26ELi2ELi4ENS5_IJNS4_1CILi2EEENSA_ILi4EEENSA_ILi1EEEEEEEENS5_IJNSA_ILi128EEESG_NSA_ILi32EEEEEENS_6half_tENS5_IJlSD_lEEESJ_SK_NS4_8TiledMMAINS4_8MMA_AtomIJNS4_26SM100_MMA_F16BF16_2x1SM_SSISJ_SJ_fLi128ELi128ELNS4_4UMMA5MajorE0ELSP_0ELNSO_7ScaleInE0ELSQ_0EEEEEENS4_6LayoutINS5_IJSD_SD_SD_EEENS5_IJNSA_ILi0EEESV_SV_EEEEENS5_IJNS4_10UnderscoreESY_SY_EEEEENS4_28SM100_TMA_2SM_LOAD_MULTICASTENS4_14ComposedLayoutINS4_7SwizzleILi2ELi4ELi3EEENS4_18smem_ptr_flag_bitsILi16EEENST_INS5_IJNSA_ILi8EEESH_EEENS5_IJSH_SD_EEEEEEEvNS4_8identityENS4_18SM100_TMA_2SM_LOADES1B_vS1C_EENS_8epilogue10collective18CollectiveEpilogueINS1F_23Sm100TmaWarpSpecializedILi4ELi2ELi16ELb1ELb0EEEJNS5_IJNSA_ILi64EEESG_SH_EEENS5_IJNST_IS1K_SD_EENST_INS5_IJNSA_ILi16EEESB_EEENS5_IJSD_S1K_EEEEEEEESJ_SK_SJ_SK_NS1F_6fusion15FusionCallbacksIS1J_NS1S_17LinearCombinationISJ_fSJ_fLNS_15FloatRoundStyleE2EEES1L_S1R_JEEENS4_5SM1004TMEM4LOAD26SM100_TMEM_LOAD_32dp32b16xENS4_13SM90_TMA_LOADENS12_INS13_ILi1ELi4ELi3EEES16_NST_INS5_IJS17_S1N_EEENS5_IJS1N_SD_EEEEEEENS4_39AutoVectorizingCopyWithAssumedAlignmentILi128EEENS4_14SM90_TMA_STOREES27_S29_S29_EEEvvEEEEvNT_6ParamsE:
	.zero		2944


//--------------------- SYMBOLS --------------------------

	.type		.nv.reservedSmem.offset0,@object
	.size		.nv.reservedSmem.offset0,0x4
	.type		.nv.reservedSmem.cap,@object
	.size		.nv.reservedSmem.cap,0x4
	.type		__assertfail,@function
